// auto-generated by cutlass_sweep.gemm — config: {"arch": "sm_90", "cluster_m": 2, "cluster_n": 1, "dtype": "e5m2", "stages": 4, "tile_k": 128, "tile_m": 128, "tile_n": 64}
#include "cutlass/cutlass.h"
#include "cutlass/gemm/collective/collective_builder.hpp"
#include "cutlass/gemm/device/gemm_universal_adapter.h"
#include "cutlass/gemm/kernel/gemm_universal.hpp"
#include "cutlass/epilogue/collective/collective_builder.hpp"

using ElemA = cutlass::float_e5m2_t;
using ElemB = cutlass::float_e5m2_t;
using ElemCD = cutlass::float_e5m2_t;
using Acc  = float;
using TileShape    = cute::Shape<cute::_128, cute::_64, cute::_128>;
using ClusterShape = cute::Shape<cute::_2, cute::_1, cute::_1>;

using CollectiveEpilogue = typename cutlass::epilogue::collective::CollectiveBuilder<
    cutlass::arch::Sm90, cutlass::arch::OpClassTensorOp,
    TileShape, ClusterShape,
    cutlass::epilogue::collective::EpilogueTileAuto,
    Acc, Acc,
    ElemCD, cutlass::layout::RowMajor, 128 / cutlass::sizeof_bits<ElemCD>::value,
    ElemCD, cutlass::layout::RowMajor, 128 / cutlass::sizeof_bits<ElemCD>::value,
    cutlass::epilogue::collective::EpilogueScheduleAuto
  >::CollectiveOp;

using CollectiveMainloop = typename cutlass::gemm::collective::CollectiveBuilder<
    cutlass::arch::Sm90, cutlass::arch::OpClassTensorOp,
    ElemA, cutlass::layout::RowMajor, 128 / cutlass::sizeof_bits<ElemA>::value,
    ElemB, cutlass::layout::ColumnMajor, 128 / cutlass::sizeof_bits<ElemB>::value,
    Acc,
    TileShape, ClusterShape,
    cutlass::gemm::collective::StageCount<4>,
    cutlass::gemm::collective::KernelScheduleAuto
  >::CollectiveOp;

using GemmKernel = cutlass::gemm::kernel::GemmUniversal<
    cute::Shape<int,int,int,int>,
    CollectiveMainloop,
    CollectiveEpilogue
>;
using Gemm = cutlass::gemm::device::GemmUniversalAdapter<GemmKernel>;

// Force the device kernel symbol into the cubin without needing a host main.
auto* _anchor = &cutlass::device_kernel<GemmKernel>;


// ===== COMPILED SASS (sm_90a) =====

	.target	sm_90a

	.elftype	@"ET_EXEC"


//--------------------- .note.nv.tkinfo           --------------------------
	.section	.note.nv.tkinfo,"",@"SHT_NOTE"
	.sectionflags	@"SHF_NOTE_NV_TKINFO"
	.tkinfo
        /*0018*/ 	.word	0x00000002
        /*0030*/ 	.string	""
        /*0030*/ 	.string	"ptxas"
        /*0030*/ 	.string	"Cuda compilation tools, release 13.0, V13.0.88"
        /*0030*/ 	.string	"Build cuda_13.0.r13.0/compiler.36424714_0"
        /*0030*/ 	.string	"-arch sm_90a -m 64 "



//--------------------- .note.nv.cuinfo           --------------------------
	.section	.note.nv.cuinfo,"",@"SHT_NOTE"
	.sectionflags	@"SHF_NOTE_NV_CUINFO"
        /*0018*/ 	.short	0x0002
        /*001a*/ 	.short	0x005a
        /*001c*/ 	.short	0x0082
	.zero		2


//--------------------- .nv.info                  --------------------------
	.section	.nv.info,"",@"SHT_CUDA_INFO"
	.align	4


	//----- nvinfo : EIATTR_REGCOUNT
	.align		4
        /*0000*/ 	.byte	0x04, 0x2f
        /*0002*/ 	.short	(.L_12 - .L_11)
	.align		4
.L_11:
        /*0004*/ 	.word	index@(_ZN7cutlass13device_kernelINS_4gemm6kernel13GemmUniversalIN4cute5tupleIJiiiiEEENS1_10collective13CollectiveMmaINS1_37MainloopSm90TmaGmmaWarpSpecializedFP8ILi4ENS5_IJNS4_1CILi2EEENSA_ILi1EEESC_EEENS1_35KernelTmaWarpSpecializedCooperativeEEENS5_IJNSA_ILi128EEENSA_ILi64EEESG_EEENS_12float_e5m2_tENS5_IJlSC_lEEESJ_SK_NS4_8TiledMMAINS4_8MMA_AtomIJNS4_4SM904GMMA30MMA_64x64x32_F32E5M2E5M2_SS_TNILNSO_7ScaleInE1ELSQ_1EEEEEENS4_6LayoutISD_NS5_IJSC_NSA_ILi0EEESU_EEEEENS5_IJNS4_10UnderscoreESX_SX_EEEEENS4_13SM90_TMA_LOADENS4_14ComposedLayoutINS4_7SwizzleILi3ELi4ELi3EEENS4_18smem_ptr_flag_bitsILi8EEENST_INS5_IJNSA_ILi8EEESG_EEENS5_IJSG_SC_EEEEEEEvNS4_8identityENS4_23SM90_TMA_LOAD_MULTICASTES1A_vS1B_EENS_8epilogue10collective6detail29Sm90TmaWarpSpecializedAdapterINS1F_15DefaultEpilogueISJ_SK_SK_NS1E_6thread17LinearCombinationISJ_Li1EffLNS1J_9ScaleType4KindE0ELNS_15FloatRoundStyleE2ESJ_EENS1_15EpilogueDefaultEEEEEvvEEEEvNT_6ParamsE)
        /*0008*/ 	.word	0x000000a8


	//----- nvinfo : EIATTR_FRAME_SIZE
	.align		4
.L_12:
        /*000c*/ 	.byte	0x04, 0x11
        /*000e*/ 	.short	(.L_14 - .L_13)
	.align		4
.L_13:
        /*0010*/ 	.word	index@(_ZN7cutlass13device_kernelINS_4gemm6kernel13GemmUniversalIN4cute5tupleIJiiiiEEENS1_10collective13CollectiveMmaINS1_37MainloopSm90TmaGmmaWarpSpecializedFP8ILi4ENS5_IJNS4_1CILi2EEENSA_ILi1EEESC_EEENS1_35KernelTmaWarpSpecializedCooperativeEEENS5_IJNSA_ILi128EEENSA_ILi64EEESG_EEENS_12float_e5m2_tENS5_IJlSC_lEEESJ_SK_NS4_8TiledMMAINS4_8MMA_AtomIJNS4_4SM904GMMA30MMA_64x64x32_F32E5M2E5M2_SS_TNILNSO_7ScaleInE1ELSQ_1EEEEEENS4_6LayoutISD_NS5_IJSC_NSA_ILi0EEESU_EEEEENS5_IJNS4_10UnderscoreESX_SX_EEEEENS4_13SM90_TMA_LOADENS4_14ComposedLayoutINS4_7SwizzleILi3ELi4ELi3EEENS4_18smem_ptr_flag_bitsILi8EEENST_INS5_IJNSA_ILi8EEESG_EEENS5_IJSG_SC_EEEEEEEvNS4_8identityENS4_23SM90_TMA_LOAD_MULTICASTES1A_vS1B_EENS_8epilogue10collective6detail29Sm90TmaWarpSpecializedAdapterINS1F_15DefaultEpilogueISJ_SK_SK_NS1E_6thread17LinearCombinationISJ_Li1EffLNS1J_9ScaleType4KindE0ELNS_15FloatRoundStyleE2ESJ_EENS1_15EpilogueDefaultEEEEEvvEEEEvNT_6ParamsE)
        /*0014*/ 	.word	0x00000000


	//----- nvinfo : EIATTR_MIN_STACK_SIZE
	.align		4
.L_14:
        /*0018*/ 	.byte	0x04, 0x12
        /*001a*/ 	.short	(.L_16 - .L_15)
	.align		4
.L_15:
        /*001c*/ 	.word	index@(_ZN7cutlass13device_kernelINS_4gemm6kernel13GemmUniversalIN4cute5tupleIJiiiiEEENS1_10collective13CollectiveMmaINS1_37MainloopSm90TmaGmmaWarpSpecializedFP8ILi4ENS5_IJNS4_1CILi2EEENSA_ILi1EEESC_EEENS1_35KernelTmaWarpSpecializedCooperativeEEENS5_IJNSA_ILi128EEENSA_ILi64EEESG_EEENS_12float_e5m2_tENS5_IJlSC_lEEESJ_SK_NS4_8TiledMMAINS4_8MMA_AtomIJNS4_4SM904GMMA30MMA_64x64x32_F32E5M2E5M2_SS_TNILNSO_7ScaleInE1ELSQ_1EEEEEENS4_6LayoutISD_NS5_IJSC_NSA_ILi0EEESU_EEEEENS5_IJNS4_10UnderscoreESX_SX_EEEEENS4_13SM90_TMA_LOADENS4_14ComposedLayoutINS4_7SwizzleILi3ELi4ELi3EEENS4_18smem_ptr_flag_bitsILi8EEENST_INS5_IJNSA_ILi8EEESG_EEENS5_IJSG_SC_EEEEEEEvNS4_8identityENS4_23SM90_TMA_LOAD_MULTICASTES1A_vS1B_EENS_8epilogue10collective6detail29Sm90TmaWarpSpecializedAdapterINS1F_15DefaultEpilogueISJ_SK_SK_NS1E_6thread17LinearCombinationISJ_Li1EffLNS1J_9ScaleType4KindE0ELNS_15FloatRoundStyleE2ESJ_EENS1_15EpilogueDefaultEEEEEvvEEEEvNT_6ParamsE)
        /*0020*/ 	.word	0x00000000
.L_16:


//--------------------- .nv.compat                --------------------------
	.section	.nv.compat,"",@"SHT_CUDA_COMPAT_INFO"
	.align	4
        /*0000*/ 	.byte	0x02, 0x09, 0x01, 0x00, 0x02, 0x02, 0x04, 0x00, 0x02, 0x05, 0x05, 0x00, 0x03, 0x07, 0x01, 0x01
        /*0010*/ 	.byte	0x02, 0x03, 0x01, 0x00, 0x02, 0x06, 0x01, 0x00, 0x04, 0x0b, 0x08, 0x00, 0x00, 0x00, 0x00, 0x00
        /*0020*/ 	.byte	0x00, 0x00, 0x00, 0x00


//--------------------- .nv.info._ZN7cutlass13device_kernelINS_4gemm6kernel13GemmUniversalIN4cute5tupleIJiiiiEEENS1_10collective13CollectiveMmaINS1_37MainloopSm90TmaGmmaWarpSpecializedFP8ILi4ENS5_IJNS4_1CILi2EEENSA_ILi1EEESC_EEENS1_35KernelTmaWarpSpecializedCooperativeEEENS5_IJNSA_ILi128EEENSA_ILi64EEESG_EEENS_12float_e5m2_tENS5_IJlSC_lEEESJ_SK_NS4_8TiledMMAINS4_8MMA_AtomIJNS4_4SM904GMMA30MMA_64x64x32_F32E5M2E5M2_SS_TNILNSO_7ScaleInE1ELSQ_1EEEEEENS4_6LayoutISD_NS5_IJSC_NSA_ILi0EEESU_EEEEENS5_IJNS4_10UnderscoreESX_SX_EEEEENS4_13SM90_TMA_LOADENS4_14ComposedLayoutINS4_7SwizzleILi3ELi4ELi3EEENS4_18smem_ptr_flag_bitsILi8EEENST_INS5_IJNSA_ILi8EEESG_EEENS5_IJSG_SC_EEEEEEEvNS4_8identityENS4_23SM90_TMA_LOAD_MULTICASTES1A_vS1B_EENS_8epilogue10collective6detail29Sm90TmaWarpSpecializedAdapterINS1F_15DefaultEpilogueISJ_SK_SK_NS1E_6thread17LinearCombinationISJ_Li1EffLNS1J_9ScaleType4KindE0ELNS_15FloatRoundStyleE2ESJ_EENS1_15EpilogueDefaultEEEEEvvEEEEvNT_6ParamsE --------------------------
	.section	.nv.info._ZN7cutlass13device_kernelINS_4gemm6kernel13GemmUniversalIN4cute5tupleIJiiiiEEENS1_10collective13CollectiveMmaINS1_37MainloopSm90TmaGmmaWarpSpecializedFP8ILi4ENS5_IJNS4_1CILi2EEENSA_ILi1EEESC_EEENS1_35KernelTmaWarpSpecializedCooperativeEEENS5_IJNSA_ILi128EEENSA_ILi64EEESG_EEENS_12float_e5m2_tENS5_IJlSC_lEEESJ_SK_NS4_8TiledMMAINS4_8MMA_AtomIJNS4_4SM904GMMA30MMA_64x64x32_F32E5M2E5M2_SS_TNILNSO_7ScaleInE1ELSQ_1EEEEEENS4_6LayoutISD_NS5_IJSC_NSA_ILi0EEESU_EEEEENS5_IJNS4_10UnderscoreESX_SX_EEEEENS4_13SM90_TMA_LOADENS4_14ComposedLayoutINS4_7SwizzleILi3ELi4ELi3EEENS4_18smem_ptr_flag_bitsILi8EEENST_INS5_IJNSA_ILi8EEESG_EEENS5_IJSG_SC_EEEEEEEvNS4_8identityENS4_23SM90_TMA_LOAD_MULTICASTES1A_vS1B_EENS_8epilogue10collective6detail29Sm90TmaWarpSpecializedAdapterINS1F_15DefaultEpilogueISJ_SK_SK_NS1E_6thread17LinearCombinationISJ_Li1EffLNS1J_9ScaleType4KindE0ELNS_15FloatRoundStyleE2ESJ_EENS1_15EpilogueDefaultEEEEEvvEEEEvNT_6ParamsE,"",@"SHT_CUDA_INFO"
	.sectionflags	@""
	.align	4


	//----- nvinfo : EIATTR_CUDA_API_VERSION
	.align		4
        /*0000*/ 	.byte	0x04, 0x37
        /*0002*/ 	.short	(.L_18 - .L_17)
.L_17:
        /*0004*/ 	.word	0x00000082


	//----- nvinfo : EIATTR_KPARAM_INFO
	.align		4
.L_18:
        /*0008*/ 	.byte	0x04, 0x17
        /*000a*/ 	.short	(.L_20 - .L_19)
.L_19:
        /*000c*/ 	.word	0x00000000
        /*0010*/ 	.short	0x0000
        /*0012*/ 	.short	0x0070
        /*0014*/ 	.byte	0x00, 0xf0, 0x01, 0x10


	//----- nvinfo : EIATTR_SPARSE_MMA_MASK
	.align		4
.L_20:
        /*0018*/ 	.byte	0x03, 0x50
        /*001a*/ 	.short	0x0000


	//----- nvinfo : EIATTR_MAXREG_COUNT
	.align		4
        /*001c*/ 	.byte	0x03, 0x1b
        /*001e*/ 	.short	0x00a8


	//----- nvinfo : EIATTR_NUM_BARRIERS
	.align		4
        /*0020*/ 	.byte	0x02, 0x4c
        /*0022*/ 	.byte	0x01
	.zero		1


	//----- nvinfo : EIATTR_MERCURY_ISA_VERSION
	.align		4
        /*0024*/ 	.byte	0x03, 0x5f
        /*0026*/ 	.short	0x0101


	//----- nvinfo : EIATTR_INT_WARP_WIDE_INSTR_OFFSETS
	.align		4
        /*0028*/ 	.byte	0x04, 0x31
        /*002a*/ 	.short	(.L_22 - .L_21)


	//   ....[0]....
.L_21:
        /*002c*/ 	.word	0x00000470


	//   ....[1]....
        /*0030*/ 	.word	0x000005a0


	//   ....[2]....
        /*0034*/ 	.word	0x00000680


	//   ....[3]....
        /*0038*/ 	.word	0x00002610


	//----- nvinfo : EIATTR_COOP_GROUP_MASK_REGIDS
	.align		4
.L_22:
        /*003c*/ 	.byte	0x04, 0x29
        /*003e*/ 	.short	(.L_24 - .L_23)


	//   ....[0]....
.L_23:
        /*0040*/ 	.word	0xffffffff


	//   ....[1]....
        /*0044*/ 	.word	0xffffffff


	//   ....[2]....
        /*0048*/ 	.word	0xffffffff


	//   ....[3]....
        /*004c*/ 	.word	0xffffffff


	//   ....[4]....
        /*0050*/ 	.word	0xffffffff


	//   ....[5]....
        /*0054*/ 	.word	0xffffffff


	//----- nvinfo : EIATTR_COOP_GROUP_INSTR_OFFSETS
	.align		4
.L_24:
        /*0058*/ 	.byte	0x04, 0x28
        /*005a*/ 	.short	(.L_26 - .L_25)


	//   ....[0]....
.L_25:
        /*005c*/ 	.word	0x00000060


	//   ....[1]....
        /*0060*/ 	.word	0x00000070


	//   ....[2]....
        /*0064*/ 	.word	0x00000130


	//   ....[3]....
        /*0068*/ 	.word	0x000002d0


	//   ....[4]....
        /*006c*/ 	.word	0x000007f0


	//   ....[5]....
        /*0070*/ 	.word	0x00001270


	//----- nvinfo : EIATTR_REG_RECONFIG
	.align		4
.L_26:
        /*0074*/ 	.byte	0x01, 0x54
	.zero		2


	//----- nvinfo : EIATTR_MBARRIER_INSTR_OFFSETS
	.align		4
        /*0078*/ 	.byte	0x04, 0x39
        /*007a*/ 	.short	(.L_28 - .L_27)


	//   ....[0]....
.L_27:
        /*007c*/ 	.word	0x00000230
        /*0080*/ 	.word	0x000000ff
        /*0084*/ 	.word	0x00000000
        /*0088*/ 	.short	0x0100
        /*008a*/ 	.byte	0x08
	.zero		1


	//   ....[1]....
        /*008c*/ 	.word	0x00000240
        /*0090*/ 	.word	0x000000ff
        /*0094*/ 	.word	0x00000020
        /*0098*/ 	.short	0x0100
        /*009a*/ 	.byte	0x08
	.zero		1


	//   ....[2]....
        /*009c*/ 	.word	0x00000250
        /*00a0*/ 	.word	0x000000ff
        /*00a4*/ 	.word	0x00000008
        /*00a8*/ 	.short	0x0100
        /*00aa*/ 	.byte	0x08
	.zero		1


	//   ....[3]....
        /*00ac*/ 	.word	0x00000260
        /*00b0*/ 	.word	0x000000ff
        /*00b4*/ 	.word	0x00000028
        /*00b8*/ 	.short	0x0100
        /*00ba*/ 	.byte	0x08
	.zero		1


	//   ....[4]....
        /*00bc*/ 	.word	0x00000270
        /*00c0*/ 	.word	0x000000ff
        /*00c4*/ 	.word	0x00000010
        /*00c8*/ 	.short	0x0100
        /*00ca*/ 	.byte	0x08
	.zero		1


	//   ....[5]....
        /*00cc*/ 	.word	0x00000280
        /*00d0*/ 	.word	0x000000ff
        /*00d4*/ 	.word	0x00000030
        /*00d8*/ 	.short	0x0100
        /*00da*/ 	.byte	0x08
	.zero		1


	//   ....[6]....
        /*00dc*/ 	.word	0x00000290
        /*00e0*/ 	.word	0x000000ff
        /*00e4*/ 	.word	0x00000018
        /*00e8*/ 	.short	0x0100
        /*00ea*/ 	.byte	0x08
	.zero		1


	//   ....[7]....
        /*00ec*/ 	.word	0x000002a0
        /*00f0*/ 	.word	0x000000ff
        /*00f4*/ 	.word	0x00000038
        /*00f8*/ 	.short	0x0100
        /*00fa*/ 	.byte	0x08
	.zero		1


	//   ....[8]....
        /*00fc*/ 	.word	0x00000700
        /*0100*/ 	.word	0x000000ff
        /*0104*/ 	.word	0x00000050
        /*0108*/ 	.short	0x0100
        /*010a*/ 	.byte	0x06
	.zero		1


	//   ....[9]....
        /*010c*/ 	.word	0x00000790
        /*0110*/ 	.word	0x000000ff
        /*0114*/ 	.word	0x00000058
        /*0118*/ 	.short	0x0100
        /*011a*/ 	.byte	0x06
	.zero		1


	//   ....[10]....
        /*011c*/ 	.word	0x000015b0
        /*0120*/ 	.word	0x000000ff
        /*0124*/ 	.word	0x00000000
        /*0128*/ 	.short	0x010a
        /*012a*/ 	.byte	0x06
	.zero		1


	//   ....[11]....
        /*012c*/ 	.word	0x000015f0
        /*0130*/ 	.word	0x000000ff
        /*0134*/ 	.word	0x00000000
        /*0138*/ 	.short	0x010a
        /*013a*/ 	.byte	0x06
	.zero		1


	//   ....[12]....
        /*013c*/ 	.word	0x00001cf0
        /*0140*/ 	.word	0x000000ff
        /*0144*/ 	.word	0x00000000
        /*0148*/ 	.short	0x010a
        /*014a*/ 	.byte	0x0c
	.zero		1


	//   ....[13]....
        /*014c*/ 	.word	0x00001d30
        /*0150*/ 	.word	0x000000ff
        /*0154*/ 	.word	0x00000000
        /*0158*/ 	.short	0x010a
        /*015a*/ 	.byte	0x0c
	.zero		1


	//   ....[14]....
        /*015c*/ 	.word	0x00002220
        /*0160*/ 	.word	0x0000000a
        /*0164*/ 	.word	0x00000000
        /*0168*/ 	.short	0x0101
        /*016a*/ 	.byte	0x3f
	.zero		1


	//   ....[15]....
        /*016c*/ 	.word	0x00002690
        /*0170*/ 	.word	0x00000008
        /*0174*/ 	.word	0x00000000
        /*0178*/ 	.short	0x0101
        /*017a*/ 	.byte	0x3f
	.zero		1


	//   ....[16]....
        /*017c*/ 	.word	0x00005f70
        /*0180*/ 	.word	0x00000015
        /*0184*/ 	.word	0x00000020
        /*0188*/ 	.short	0x010a
        /*018a*/ 	.byte	0x3f
	.zero		1


	//   ....[17]....
        /*018c*/ 	.word	0x00006320
        /*0190*/ 	.word	0x00000007
        /*0194*/ 	.word	0x00000058
        /*0198*/ 	.short	0x0101
        /*019a*/ 	.byte	0x3f
	.zero		1


	//   ....[18]....
        /*019c*/ 	.word	0x00006a30
        /*01a0*/ 	.word	0x00000005
        /*01a4*/ 	.word	0x00000000
        /*01a8*/ 	.short	0x010a
        /*01aa*/ 	.byte	0x3f
	.zero		1


	//   ....[19]....
        /*01ac*/ 	.word	0x00006ab0
        /*01b0*/ 	.word	0x00000007
        /*01b4*/ 	.word	0x00000000
        /*01b8*/ 	.short	0x010a
        /*01ba*/ 	.byte	0x3f
	.zero		1


	//   ....[20]....
        /*01bc*/ 	.word	0x00006b40
        /*01c0*/ 	.word	0x00000006
        /*01c4*/ 	.word	0x00000000
        /*01c8*/ 	.short	0x010a
        /*01ca*/ 	.byte	0x3f
	.zero		1


	//   ....[21]....
        /*01cc*/ 	.word	0x00006bd0
        /*01d0*/ 	.word	0x00000003
        /*01d4*/ 	.word	0x00000000
        /*01d8*/ 	.short	0x010a
        /*01da*/ 	.byte	0x3f
	.zero		1


	//   ....[22]....
        /*01dc*/ 	.word	0x00006c40
        /*01e0*/ 	.word	0x00000009
        /*01e4*/ 	.word	0x00000000
        /*01e8*/ 	.short	0x010a
        /*01ea*/ 	.byte	0x3f
	.zero		1


	//   ....[23]....
        /*01ec*/ 	.word	0x00006ca0
        /*01f0*/ 	.word	0x0000000b
        /*01f4*/ 	.word	0x00000000
        /*01f8*/ 	.short	0x010a
        /*01fa*/ 	.byte	0x3f
	.zero		1


	//   ....[24]....
        /*01fc*/ 	.word	0x00006d70
        /*0200*/ 	.word	0x00000015
        /*0204*/ 	.word	0x00000020
        /*0208*/ 	.short	0x010a
        /*020a*/ 	.byte	0x3f
	.zero		1


	//   ....[25]....
        /*020c*/ 	.word	0x00006e40
        /*0210*/ 	.word	0x00000005
        /*0214*/ 	.word	0x00000000
        /*0218*/ 	.short	0x010a
        /*021a*/ 	.byte	0x3f
	.zero		1


	//   ....[26]....
        /*021c*/ 	.word	0x00006e90
        /*0220*/ 	.word	0x00000007
        /*0224*/ 	.word	0x00000000
        /*0228*/ 	.short	0x010a
        /*022a*/ 	.byte	0x3f
	.zero		1


	//   ....[27]....
        /*022c*/ 	.word	0x00006ee0
        /*0230*/ 	.word	0x00000006
        /*0234*/ 	.word	0x00000000
        /*0238*/ 	.short	0x010a
        /*023a*/ 	.byte	0x3f
	.zero		1


	//----- nvinfo : EIATTR_NUM_MBARRIERS
	.align		4
.L_28:
        /*023c*/ 	.byte	0x03, 0x38
        /*023e*/ 	.short	0x000a


	//----- nvinfo : EIATTR_EXIT_INSTR_OFFSETS
	.align		4
        /*0240*/ 	.byte	0x04, 0x1c
        /*0242*/ 	.short	(.L_30 - .L_29)


	//   ....[0]....
.L_29:
        /*0244*/ 	.word	0x00000950


	//   ....[1]....
        /*0248*/ 	.word	0x00001140


	//   ....[2]....
        /*024c*/ 	.word	0x00005680


	//   ....[3]....
        /*0250*/ 	.word	0x00005be0


	//   ....[4]....
        /*0254*/ 	.word	0x00006c20


	//----- nvinfo : EIATTR_MAX_THREADS
	.align		4
.L_30:
        /*0258*/ 	.byte	0x04, 0x05
        /*025a*/ 	.short	(.L_32 - .L_31)
.L_31:
        /*025c*/ 	.word	0x00000180
        /*0260*/ 	.word	0x00000001
        /*0264*/ 	.word	0x00000001


	//----- nvinfo : EIATTR_CRS_STACK_SIZE
	.align		4
.L_32:
        /*0268*/ 	.byte	0x04, 0x1e
        /*026a*/ 	.short	(.L_34 - .L_33)
.L_33:
        /*026c*/ 	.word	0x00000000


	//----- nvinfo : EIATTR_CBANK_PARAM_SIZE
	.align		4
.L_34:
        /*0270*/ 	.byte	0x03, 0x19
        /*0272*/ 	.short	0x0470


	//----- nvinfo : EIATTR_PARAM_CBANK
	.align		4
        /*0274*/ 	.byte	0x04, 0x0a
        /*0276*/ 	.short	(.L_36 - .L_35)
	.align		4
.L_35:
        /*0278*/ 	.word	index@(.nv.constant0._ZN7cutlass13device_kernelINS_4gemm6kernel13GemmUniversalIN4cute5tupleIJiiiiEEENS1_10collective13CollectiveMmaINS1_37MainloopSm90TmaGmmaWarpSpecializedFP8ILi4ENS5_IJNS4_1CILi2EEENSA_ILi1EEESC_EEENS1_35KernelTmaWarpSpecializedCooperativeEEENS5_IJNSA_ILi128EEENSA_ILi64EEESG_EEENS_12float_e5m2_tENS5_IJlSC_lEEESJ_SK_NS4_8TiledMMAINS4_8MMA_AtomIJNS4_4SM904GMMA30MMA_64x64x32_F32E5M2E5M2_SS_TNILNSO_7ScaleInE1ELSQ_1EEEEEENS4_6LayoutISD_NS5_IJSC_NSA_ILi0EEESU_EEEEENS5_IJNS4_10UnderscoreESX_SX_EEEEENS4_13SM90_TMA_LOADENS4_14ComposedLayoutINS4_7SwizzleILi3ELi4ELi3EEENS4_18smem_ptr_flag_bitsILi8EEENST_INS5_IJNSA_ILi8EEESG_EEENS5_IJSG_SC_EEEEEEEvNS4_8identityENS4_23SM90_TMA_LOAD_MULTICASTES1A_vS1B_EENS_8epilogue10collective6detail29Sm90TmaWarpSpecializedAdapterINS1F_15DefaultEpilogueISJ_SK_SK_NS1E_6thread17LinearCombinationISJ_Li1EffLNS1J_9ScaleType4KindE0ELNS_15FloatRoundStyleE2ESJ_EENS1_15EpilogueDefaultEEEEEvvEEEEvNT_6ParamsE)
        /*027c*/ 	.short	0x0210
        /*027e*/ 	.short	0x0470


	//----- nvinfo : EIATTR_SW_WAR
	.align		4
.L_36:
        /*0280*/ 	.byte	0x04, 0x36
        /*0282*/ 	.short	(.L_38 - .L_37)
.L_37:
        /*0284*/ 	.word	0x00000008
.L_38:


//--------------------- .nv.callgraph             --------------------------
	.section	.nv.callgraph,"",@"SHT_CUDA_CALLGRAPH"
	.align	4
	.sectionentsize	8
	.align		4
        /*0000*/ 	.word	0x00000000
	.align		4
        /*0004*/ 	.word	0xffffffff
	.align		4
        /*0008*/ 	.word	0x00000000
	.align		4
        /*000c*/ 	.word	0xfffffffe
	.align		4
        /*0010*/ 	.word	0x00000000
	.align		4
        /*0014*/ 	.word	0xfffffffd
	.align		4
        /*0018*/ 	.word	0x00000000
	.align		4
        /*001c*/ 	.word	0xfffffffc


//--------------------- .nv.constant4             --------------------------
	.section	.nv.constant4,"a",@progbits
	.align	8
	.align		8
.nv.constant4:
        /*0000*/ 	.dword	_ZN39_INTERNAL_c66f21f6_4_k_cu_4c6ae996_53914cuda3std3__45__cpo5beginE
	.align		8
        /*0008*/ 	.dword	_ZN39_INTERNAL_c66f21f6_4_k_cu_4c6ae996_53914cuda3std3__45__cpo3endE
	.align		8
        /*0010*/ 	.dword	_ZN39_INTERNAL_c66f21f6_4_k_cu_4c6ae996_53914cuda3std3__45__cpo6cbeginE
	.align		8
        /*0018*/ 	.dword	_ZN39_INTERNAL_c66f21f6_4_k_cu_4c6ae996_53914cuda3std3__45__cpo4cendE
	.align		8
        /*0020*/ 	.dword	_ZN39_INTERNAL_c66f21f6_4_k_cu_4c6ae996_53914cuda3std3__441_GLOBAL__N__c66f21f6_4_k_cu_4c6ae996_53916ignoreE
	.align		8
        /*0028*/ 	.dword	_ZN39_INTERNAL_c66f21f6_4_k_cu_4c6ae996_53914cuda3std3__419piecewise_constructE
	.align		8
        /*0030*/ 	.dword	_ZN39_INTERNAL_c66f21f6_4_k_cu_4c6ae996_53914cuda3std3__48in_placeE
	.align		8
        /*0038*/ 	.dword	_ZN39_INTERNAL_c66f21f6_4_k_cu_4c6ae996_53914cuda3std6ranges3__45__cpo4swapE
	.align		8
        /*0040*/ 	.dword	_ZN39_INTERNAL_c66f21f6_4_k_cu_4c6ae996_53914cuda3std6ranges3__45__cpo9iter_moveE
	.align		8
        /*0048*/ 	.dword	_ZN39_INTERNAL_c66f21f6_4_k_cu_4c6ae996_53914cute7productE
	.align		8
        /*0050*/ 	.dword	_ZN39_INTERNAL_c66f21f6_4_k_cu_4c6ae996_53914cute1_E


//--------------------- .text._ZN7cutlass13device_kernelINS_4gemm6kernel13GemmUniversalIN4cute5tupleIJiiiiEEENS1_10collective13CollectiveMmaINS1_37MainloopSm90TmaGmmaWarpSpecializedFP8ILi4ENS5_IJNS4_1CILi2EEENSA_ILi1EEESC_EEENS1_35KernelTmaWarpSpecializedCooperativeEEENS5_IJNSA_ILi128EEENSA_ILi64EEESG_EEENS_12float_e5m2_tENS5_IJlSC_lEEESJ_SK_NS4_8TiledMMAINS4_8MMA_AtomIJNS4_4SM904GMMA30MMA_64x64x32_F32E5M2E5M2_SS_TNILNSO_7ScaleInE1ELSQ_1EEEEEENS4_6LayoutISD_NS5_IJSC_NSA_ILi0EEESU_EEEEENS5_IJNS4_10UnderscoreESX_SX_EEEEENS4_13SM90_TMA_LOADENS4_14ComposedLayoutINS4_7SwizzleILi3ELi4ELi3EEENS4_18smem_ptr_flag_bitsILi8EEENST_INS5_IJNSA_ILi8EEESG_EEENS5_IJSG_SC_EEEEEEEvNS4_8identityENS4_23SM90_TMA_LOAD_MULTICASTES1A_vS1B_EENS_8epilogue10collective6detail29Sm90TmaWarpSpecializedAdapterINS1F_15DefaultEpilogueISJ_SK_SK_NS1E_6thread17LinearCombinationISJ_Li1EffLNS1J_9ScaleType4KindE0ELNS_15FloatRoundStyleE2ESJ_EENS1_15EpilogueDefaultEEEEEvvEEEEvNT_6ParamsE --------------------------
	.section	.text._ZN7cutlass13device_kernelINS_4gemm6kernel13GemmUniversalIN4cute5tupleIJiiiiEEENS1_10collective13CollectiveMmaINS1_37MainloopSm90TmaGmmaWarpSpecializedFP8ILi4ENS5_IJNS4_1CILi2EEENSA_ILi1EEESC_EEENS1_35KernelTmaWarpSpecializedCooperativeEEENS5_IJNSA_ILi128EEENSA_ILi64EEESG_EEENS_12float_e5m2_tENS5_IJlSC_lEEESJ_SK_NS4_8TiledMMAINS4_8MMA_AtomIJNS4_4SM904GMMA30MMA_64x64x32_F32E5M2E5M2_SS_TNILNSO_7ScaleInE1ELSQ_1EEEEEENS4_6LayoutISD_NS5_IJSC_NSA_ILi0EEESU_EEEEENS5_IJNS4_10UnderscoreESX_SX_EEEEENS4_13SM90_TMA_LOADENS4_14ComposedLayoutINS4_7SwizzleILi3ELi4ELi3EEENS4_18smem_ptr_flag_bitsILi8EEENST_INS5_IJNSA_ILi8EEESG_EEENS5_IJSG_SC_EEEEEEEvNS4_8identityENS4_23SM90_TMA_LOAD_MULTICASTES1A_vS1B_EENS_8epilogue10collective6detail29Sm90TmaWarpSpecializedAdapterINS1F_15DefaultEpilogueISJ_SK_SK_NS1E_6thread17LinearCombinationISJ_Li1EffLNS1J_9ScaleType4KindE0ELNS_15FloatRoundStyleE2ESJ_EENS1_15EpilogueDefaultEEEEEvvEEEEvNT_6ParamsE,"ax",@progbits
	.align	128
.text._ZN7cutlass13device_kernelINS_4gemm6kernel13GemmUniversalIN4cute5tupleIJiiiiEEENS1_10collective13CollectiveMmaINS1_37MainloopSm90TmaGmmaWarpSpecializedFP8ILi4ENS5_IJNS4_1CILi2EEENSA_ILi1EEESC_EEENS1_35KernelTmaWarpSpecializedCooperativeEEENS5_IJNSA_ILi128EEENSA_ILi64EEESG_EEENS_12float_e5m2_tENS5_IJlSC_lEEESJ_SK_NS4_8TiledMMAINS4_8MMA_AtomIJNS4_4SM904GMMA30MMA_64x64x32_F32E5M2E5M2_SS_TNILNSO_7ScaleInE1ELSQ_1EEEEEENS4_6LayoutISD_NS5_IJSC_NSA_ILi0EEESU_EEEEENS5_IJNS4_10UnderscoreESX_SX_EEEEENS4_13SM90_TMA_LOADENS4_14ComposedLayoutINS4_7SwizzleILi3ELi4ELi3EEENS4_18smem_ptr_flag_bitsILi8EEENST_INS5_IJNSA_ILi8EEESG_EEENS5_IJSG_SC_EEEEEEEvNS4_8identityENS4_23SM90_TMA_LOAD_MULTICASTES1A_vS1B_EENS_8epilogue10collective6detail29Sm90TmaWarpSpecializedAdapterINS1F_15DefaultEpilogueISJ_SK_SK_NS1E_6thread17LinearCombinationISJ_Li1EffLNS1J_9ScaleType4KindE0ELNS_15FloatRoundStyleE2ESJ_EENS1_15EpilogueDefaultEEEEEvvEEEEvNT_6ParamsE:
        .type           _ZN7cutlass13device_kernelINS_4gemm6kernel13GemmUniversalIN4cute5tupleIJiiiiEEENS1_10collective13CollectiveMmaINS1_37MainloopSm90TmaGmmaWarpSpecializedFP8ILi4ENS5_IJNS4_1CILi2EEENSA_ILi1EEESC_EEENS1_35KernelTmaWarpSpecializedCooperativeEEENS5_IJNSA_ILi128EEENSA_ILi64EEESG_EEENS_12float_e5m2_tENS5_IJlSC_lEEESJ_SK_NS4_8TiledMMAINS4_8MMA_AtomIJNS4_4SM904GMMA30MMA_64x64x32_F32E5M2E5M2_SS_TNILNSO_7ScaleInE1ELSQ_1EEEEEENS4_6LayoutISD_NS5_IJSC_NSA_ILi0EEESU_EEEEENS5_IJNS4_10UnderscoreESX_SX_EEEEENS4_13SM90_TMA_LOADENS4_14ComposedLayoutINS4_7SwizzleILi3ELi4ELi3EEENS4_18smem_ptr_flag_bitsILi8EEENST_INS5_IJNSA_ILi8EEESG_EEENS5_IJSG_SC_EEEEEEEvNS4_8identityENS4_23SM90_TMA_LOAD_MULTICASTES1A_vS1B_EENS_8epilogue10collective6detail29Sm90TmaWarpSpecializedAdapterINS1F_15DefaultEpilogueISJ_SK_SK_NS1E_6thread17LinearCombinationISJ_Li1EffLNS1J_9ScaleType4KindE0ELNS_15FloatRoundStyleE2ESJ_EENS1_15EpilogueDefaultEEEEEvvEEEEvNT_6ParamsE,@function
        .size           _ZN7cutlass13device_kernelINS_4gemm6kernel13GemmUniversalIN4cute5tupleIJiiiiEEENS1_10collective13CollectiveMmaINS1_37MainloopSm90TmaGmmaWarpSpecializedFP8ILi4ENS5_IJNS4_1CILi2EEENSA_ILi1EEESC_EEENS1_35KernelTmaWarpSpecializedCooperativeEEENS5_IJNSA_ILi128EEENSA_ILi64EEESG_EEENS_12float_e5m2_tENS5_IJlSC_lEEESJ_SK_NS4_8TiledMMAINS4_8MMA_AtomIJNS4_4SM904GMMA30MMA_64x64x32_F32E5M2E5M2_SS_TNILNSO_7ScaleInE1ELSQ_1EEEEEENS4_6LayoutISD_NS5_IJSC_NSA_ILi0EEESU_EEEEENS5_IJNS4_10UnderscoreESX_SX_EEEEENS4_13SM90_TMA_LOADENS4_14ComposedLayoutINS4_7SwizzleILi3ELi4ELi3EEENS4_18smem_ptr_flag_bitsILi8EEENST_INS5_IJNSA_ILi8EEESG_EEENS5_IJSG_SC_EEEEEEEvNS4_8identityENS4_23SM90_TMA_LOAD_MULTICASTES1A_vS1B_EENS_8epilogue10collective6detail29Sm90TmaWarpSpecializedAdapterINS1F_15DefaultEpilogueISJ_SK_SK_NS1E_6thread17LinearCombinationISJ_Li1EffLNS1J_9ScaleType4KindE0ELNS_15FloatRoundStyleE2ESJ_EENS1_15EpilogueDefaultEEEEEvvEEEEvNT_6ParamsE,(.L_x_140 - _ZN7cutlass13device_kernelINS_4gemm6kernel13GemmUniversalIN4cute5tupleIJiiiiEEENS1_10collective13CollectiveMmaINS1_37MainloopSm90TmaGmmaWarpSpecializedFP8ILi4ENS5_IJNS4_1CILi2EEENSA_ILi1EEESC_EEENS1_35KernelTmaWarpSpecializedCooperativeEEENS5_IJNSA_ILi128EEENSA_ILi64EEESG_EEENS_12float_e5m2_tENS5_IJlSC_lEEESJ_SK_NS4_8TiledMMAINS4_8MMA_AtomIJNS4_4SM904GMMA30MMA_64x64x32_F32E5M2E5M2_SS_TNILNSO_7ScaleInE1ELSQ_1EEEEEENS4_6LayoutISD_NS5_IJSC_NSA_ILi0EEESU_EEEEENS5_IJNS4_10UnderscoreESX_SX_EEEEENS4_13SM90_TMA_LOADENS4_14ComposedLayoutINS4_7SwizzleILi3ELi4ELi3EEENS4_18smem_ptr_flag_bitsILi8EEENST_INS5_IJNSA_ILi8EEESG_EEENS5_IJSG_SC_EEEEEEEvNS4_8identityENS4_23SM90_TMA_LOAD_MULTICASTES1A_vS1B_EENS_8epilogue10collective6detail29Sm90TmaWarpSpecializedAdapterINS1F_15DefaultEpilogueISJ_SK_SK_NS1E_6thread17LinearCombinationISJ_Li1EffLNS1J_9ScaleType4KindE0ELNS_15FloatRoundStyleE2ESJ_EENS1_15EpilogueDefaultEEEEEvvEEEEvNT_6ParamsE)
        .other          _ZN7cutlass13device_kernelINS_4gemm6kernel13GemmUniversalIN4cute5tupleIJiiiiEEENS1_10collective13CollectiveMmaINS1_37MainloopSm90TmaGmmaWarpSpecializedFP8ILi4ENS5_IJNS4_1CILi2EEENSA_ILi1EEESC_EEENS1_35KernelTmaWarpSpecializedCooperativeEEENS5_IJNSA_ILi128EEENSA_ILi64EEESG_EEENS_12float_e5m2_tENS5_IJlSC_lEEESJ_SK_NS4_8TiledMMAINS4_8MMA_AtomIJNS4_4SM904GMMA30MMA_64x64x32_F32E5M2E5M2_SS_TNILNSO_7ScaleInE1ELSQ_1EEEEEENS4_6LayoutISD_NS5_IJSC_NSA_ILi0EEESU_EEEEENS5_IJNS4_10UnderscoreESX_SX_EEEEENS4_13SM90_TMA_LOADENS4_14ComposedLayoutINS4_7SwizzleILi3ELi4ELi3EEENS4_18smem_ptr_flag_bitsILi8EEENST_INS5_IJNSA_ILi8EEESG_EEENS5_IJSG_SC_EEEEEEEvNS4_8identityENS4_23SM90_TMA_LOAD_MULTICASTES1A_vS1B_EENS_8epilogue10collective6detail29Sm90TmaWarpSpecializedAdapterINS1F_15DefaultEpilogueISJ_SK_SK_NS1E_6thread17LinearCombinationISJ_Li1EffLNS1J_9ScaleType4KindE0ELNS_15FloatRoundStyleE2ESJ_EENS1_15EpilogueDefaultEEEEEvvEEEEvNT_6ParamsE,@"STO_CUDA_ENTRY STV_DEFAULT"
_ZN7cutlass13device_kernelINS_4gemm6kernel13GemmUniversalIN4cute5tupleIJiiiiEEENS1_10collective13CollectiveMmaINS1_37MainloopSm90TmaGmmaWarpSpecializedFP8ILi4ENS5_IJNS4_1CILi2EEENSA_ILi1EEESC_EEENS1_35KernelTmaWarpSpecializedCooperativeEEENS5_IJNSA_ILi128EEENSA_ILi64EEESG_EEENS_12float_e5m2_tENS5_IJlSC_lEEESJ_SK_NS4_8TiledMMAINS4_8MMA_AtomIJNS4_4SM904GMMA30MMA_64x64x32_F32E5M2E5M2_SS_TNILNSO_7ScaleInE1ELSQ_1EEEEEENS4_6LayoutISD_NS5_IJSC_NSA_ILi0EEESU_EEEEENS5_IJNS4_10UnderscoreESX_SX_EEEEENS4_13SM90_TMA_LOADENS4_14ComposedLayoutINS4_7SwizzleILi3ELi4ELi3EEENS4_18smem_ptr_flag_bitsILi8EEENST_INS5_IJNSA_ILi8EEESG_EEENS5_IJSG_SC_EEEEEEEvNS4_8identityENS4_23SM90_TMA_LOAD_MULTICASTES1A_vS1B_EENS_8epilogue10collective6detail29Sm90TmaWarpSpecializedAdapterINS1F_15DefaultEpilogueISJ_SK_SK_NS1E_6thread17LinearCombinationISJ_Li1EffLNS1J_9ScaleType4KindE0ELNS_15FloatRoundStyleE2ESJ_EENS1_15EpilogueDefaultEEEEEvvEEEEvNT_6ParamsE:
[----:B------:R-:W-:Y:S01]  /*0000*/  LDC R1, c[0x0][0x28] ;  /* 0x00000a00ff017b82 */ /* 0x000fe20000000800 */
[----:B------:R-:W0:Y:S01]  /*0010*/  S2R R0, SR_TID.X ;  /* 0x0000000000007919 */ /* 0x000e220000002100 */
[----:B------:R-:W-:Y:S01]  /*0020*/  ELECT P0, URZ, PT ;  /* 0x00000000003f782f */ /* 0x000fe20003800000 */
[----:B------:R-:W-:Y:S01]  /*0030*/  BSSY B0, `(.L_x_0) ;  /* 0x000000f000007945 */ /* 0x000fe20003800000 */
[--C-:B0-----:R-:W-:Y:S02]  /*0040*/  SHF.R.U32.HI R2, RZ, 0x5, R0.reuse ;  /* 0x00000005ff027819 */ /* 0x101fe40000011600 */
[----:B------:R-:W-:-:S03]  /*0050*/  SHF.R.U32.HI R3, RZ, 0x7, R0 ;  /* 0x00000007ff037819 */ /* 0x000fc60000011600 */
[----:B------:R-:W0:Y:S04]  /*0060*/  SHFL.IDX PT, R7, R2, RZ, 0x1f ;  /* 0x00001fff02077589 */ /* 0x000e2800000e0000 */
[----:B------:R1:W2:Y:S01]  /*0070*/  SHFL.IDX PT, R4, R3, RZ, 0x1f ;  /* 0x00001fff03047589 */ /* 0x0002a200000e0000 */
[----:B0-----:R-:W-:-:S13]  /*0080*/  ISETP.NE.OR P0, PT, R7, RZ, !P0 ;  /* 0x000000ff0700720c */ /* 0x001fda0004705670 */
[----:B-12---:R-:W-:Y:S05]  /*0090*/  @P0 BRA `(.L_x_1) ;  /* 0x0000000000200947 */ /* 0x006fea0003800000 */
[----:B------:R-:W-:Y:S02]  /*00a0*/  ULDC.64 UR4, c[0x0][0x198] ;  /* 0x0000660000047ab9 */ /* 0x000fe40000000a00 */
[----:B------:R-:W-:Y:S02]  /*00b0*/  UIADD3 UR6, UP0, UR4, 0xf0, URZ ;  /* 0x000000f004067890 */ /* 0x000fe4000ff1e03f */
[----:B------:R-:W-:Y:S02]  /*00c0*/  UIADD3 UR4, UP1, UR4, 0x1f0, URZ ;  /* 0x000001f004047890 */ /* 0x000fe4000ff3e03f */
[----:B------:R-:W-:Y:S02]  /*00d0*/  UIADD3.X UR7, URZ, UR5, URZ, UP0, !UPT ;  /* 0x000000053f077290 */ /* 0x000fe400087fe43f */
[----:B------:R-:W-:-:S07]  /*00e0*/  UIADD3.X UR5, URZ, UR5, URZ, UP1, !UPT ;  /* 0x000000053f057290 */ /* 0x000fce0008ffe43f */
[----:B------:R0:W-:Y:S02]  /*00f0*/  UTMACCTL.PF [UR6] ;  /* 0x00000000060079b9 */ /* 0x0001e40008040000 */
[----:B------:R0:W-:Y:S02]  /*0100*/  UTMACCTL.PF [UR4] ;  /* 0x00000000040079b9 */ /* 0x0001e40008040000 */
[----:B0-----:R-:W-:Y:S01]  /*0110*/  NOP ;  /* 0x0000000000007918 */ /* 0x001fe20000000000 */
.L_x_1:
[----:B------:R-:W-:Y:S05]  /*0120*/  BSYNC B0 ;  /* 0x0000000000007941 */ /* 0x000fea0003800000 */
.L_x_0:
[----:B------:R-:W0:Y:S02]  /*0130*/  SHFL.IDX PT, R3, R2, RZ, 0x1f ;  /* 0x00001fff02037589 */ /* 0x000e2400000e0000 */
[----:B0-----:R-:W-:-:S13]  /*0140*/  ISETP.NE.AND P0, PT, R3, RZ, PT ;  /* 0x000000ff0300720c */ /* 0x001fda0003f05270 */
[----:B------:R-:W-:Y:S05]  /*0150*/  @P0 BRA `(.L_x_2) ;  /* 0x0000000000580947 */ /* 0x000fea0003800000 */
[----:B------:R-:W0:Y:S01]  /*0160*/  S2UR UR8, SR_CgaCtaId ;  /* 0x00000000000879c3 */ /* 0x000e220000008800 */
[----:B------:R-:W-:Y:S01]  /*0170*/  UMOV UR4, 0x400 ;  /* 0x0000040000047882 */ /* 0x000fe20000000000 */
[----:B------:R-:W-:Y:S01]  /*0180*/  UMOV UR5, 0x1 ;  /* 0x0000000100057882 */ /* 0x000fe20000000000 */
[----:B------:R-:W-:Y:S01]  /*0190*/  UMOV UR6, 0x4 ;  /* 0x0000000400067882 */ /* 0x000fe20000000000 */
[----:B------:R-:W-:Y:S01]  /*01a0*/  ELECT P0, URZ, PT ;  /* 0x00000000003f782f */ /* 0x000fe20003800000 */
[----:B------:R-:W-:-:S04]  /*01b0*/  UIADD3 UR6, -UR6, 0x100000, URZ ;  /* 0x0010000006067890 */ /* 0x000fc8000fffe13f */
[----:B------:R-:W-:Y:S02]  /*01c0*/  USHF.L.U32 UR7, UR6, 0xb, URZ ;  /* 0x0000000b06077899 */ /* 0x000fe4000800063f */
[----:B------:R-:W-:Y:S02]  /*01d0*/  USHF.L.U32 UR6, UR6, 0x1, URZ ;  /* 0x0000000106067899 */ /* 0x000fe4000800063f */
[----:B0-----:R-:W-:Y:S02]  /*01e0*/  ULEA UR8, UR8, UR4, 0x18 ;  /* 0x0000000408087291 */ /* 0x001fe4000f8ec03f */
[----:B------:R-:W-:-:S04]  /*01f0*/  UIADD3 UR4, -UR5, 0x100000, URZ ;  /* 0x0010000005047890 */ /* 0x000fc8000fffe13f */
[----:B------:R-:W-:Y:S02]  /*0200*/  USHF.L.U32 UR5, UR4, 0xb, URZ ;  /* 0x0000000b04057899 */ /* 0x000fe4000800063f */
[----:B------:R-:W-:Y:S01]  /*0210*/  USHF.L.U32 UR4, UR4, 0x1, URZ ;  /* 0x0000000104047899 */ /* 0x000fe2000800063f */
[----:B------:R-:W0:Y:S11]  /*0220*/  FENCE.VIEW.ASYNC.S ;  /* 0x00000000000073c6 */ /* 0x000e360000000000 */
[----:B0-----:R0:W1:Y:S01]  /*0230*/  SYNCS.EXCH.64 URZ, [UR8], UR4 ;  /* 0x00000004083f75b2 */ /* 0x0010620008000100 */
[----:B------:R0:W2:Y:S01]  /*0240*/  SYNCS.EXCH.64 URZ, [UR8+0x20], UR6 ;  /* 0x00002006083f75b2 */ /* 0x0000a20008000100 */
[----:B------:R0:W3:Y:S01]  /*0250*/  SYNCS.EXCH.64 URZ, [UR8+0x8], UR4 ;  /* 0x00000804083f75b2 */ /* 0x0000e20008000100 */
[----:B------:R0:W4:Y:S01]  /*0260*/  SYNCS.EXCH.64 URZ, [UR8+0x28], UR6 ;  /* 0x00002806083f75b2 */ /* 0x0001220008000100 */
[----:B------:R0:W0:Y:S01]  /*0270*/  SYNCS.EXCH.64 URZ, [UR8+0x10], UR4 ;  /* 0x00001004083f75b2 */ /* 0x0000220008000100 */
[----:B------:R0:W0:Y:S01]  /*0280*/  SYNCS.EXCH.64 URZ, [UR8+0x30], UR6 ;  /* 0x00003006083f75b2 */ /* 0x0000220008000100 */
[----:B------:R0:W0:Y:S01]  /*0290*/  SYNCS.EXCH.64 URZ, [UR8+0x18], UR4 ;  /* 0x00001804083f75b2 */ /* 0x0000220008000100 */
[----:B------:R0:W0:Y:S01]  /*02a0*/  SYNCS.EXCH.64 URZ, [UR8+0x38], UR6 ;  /* 0x00003806083f75b2 */ /* 0x0000220008000100 */
[----:B------:R-:W-:Y:S01]  /*02b0*/  NOP ;  /* 0x0000000000007918 */ /* 0x000fe20000000000 */
.L_x_2:
[----:B------:R-:W-:Y:S01]  /*02c0*/  SHF.R.S32.HI R5, RZ, 0x1f, R0 ;  /* 0x0000001fff057819 */ /* 0x000fe20000011400 */
[----:B------:R-:W5:Y:S01]  /*02d0*/  SHFL.IDX PT, R2, R2, RZ, 0x1f ;  /* 0x00001fff02027589 */ /* 0x000f6200000e0000 */
[----:B0-----:R-:W0:Y:S01]  /*02e0*/  S2UR UR8, SR_CTAID.X ;  /* 0x00000000000879c3 */ /* 0x001e220000002500 */
[----:B------:R-:W-:Y:S02]  /*02f0*/  ELECT P0, URZ, PT ;  /* 0x00000000003f782f */ /* 0x000fe40003800000 */
[----:B------:R-:W-:Y:S01]  /*0300*/  LEA.HI R5, R5, R0, RZ, 0x7 ;  /* 0x0000000005057211 */ /* 0x000fe200078f38ff */
[----:B------:R-:W1:Y:S01]  /*0310*/  S2R R8, SR_CTAID.Y ;  /* 0x0000000000087919 */ /* 0x000e620000002600 */
[----:B------:R-:W-:Y:S01]  /*0320*/  ULDC UR4, c[0x0][0x150] ;  /* 0x0000540000047ab9 */ /* 0x000fe20000000800 */
[----:B------:R-:W-:Y:S01]  /*0330*/  VIADD R16, R4, 0xffffffff ;  /* 0xffffffff04107836 */ /* 0x000fe20000000000 */
[----:B------:R-:W-:Y:S01]  /*0340*/  LOP3.LUT R5, R5, 0xffffff80, RZ, 0xc0, !PT ;  /* 0xffffff8005057812 */ /* 0x000fe200078ec0ff */
[----:B------:R-:W-:Y:S01]  /*0350*/  NOP ;  /* 0x0000000000007918 */ /* 0x000fe20000000000 */
[----:B------:R-:W2:Y:S01]  /*0360*/  LDC R12, c[0x0][0x144] ;  /* 0x00005100ff0c7b82 */ /* 0x000ea20000000800 */
[----:B------:R-:W-:Y:S01]  /*0370*/  NOP ;  /* 0x0000000000007918 */ /* 0x000fe20000000000 */
[----:B------:R-:W-:Y:S01]  /*0380*/  ISETP.GE.U32.AND P6, PT, R16, 0x2, PT ;  /* 0x000000021000780c */ /* 0x000fe20003fc6070 */
[----:B------:R-:W-:Y:S01]  /*0390*/  IMAD.IADD R5, R0, 0x1, -R5 ;  /* 0x0000000100057824 */ /* 0x000fe200078e0a05 */
[----:B------:R-:W-:-:S04]  /*03a0*/  ISETP.NE.AND P3, PT, R4, RZ, PT ;  /* 0x000000ff0400720c */ /* 0x000fc80003f65270 */
[----:B------:R-:W-:Y:S01]  /*03b0*/  SHF.R.S32.HI R6, RZ, 0x1f, R5 ;  /* 0x0000001fff067819 */ /* 0x000fe20000011405 */
[----:B------:R-:W3:Y:S03]  /*03c0*/  LDC R14, c[0x0][0x140] ;  /* 0x00005000ff0e7b82 */ /* 0x000ee60000000800 */
[----:B------:R-:W-:Y:S02]  /*03d0*/  LEA.HI R6, R6, R5, RZ, 0x3 ;  /* 0x0000000506067211 */ /* 0x000fe400078f18ff */
[----:B-----5:R-:W-:Y:S02]  /*03e0*/  ISETP.NE.OR P0, PT, R2, RZ, !P0 ;  /* 0x000000ff0200720c */ /* 0x020fe40004705670 */
[--C-:B------:R-:W-:Y:S02]  /*03f0*/  SHF.R.S32.HI R2, RZ, 0x3, R6.reuse ;  /* 0x00000003ff027819 */ /* 0x100fe40000011406 */
[----:B------:R-:W-:-:S02]  /*0400*/  SHF.R.S32.HI R11, RZ, 0x1f, R6 ;  /* 0x0000001fff0b7819 */ /* 0x000fc40000011406 */
[----:B------:R-:W-:Y:S02]  /*0410*/  SHF.R.S32.HI R6, RZ, 0x1f, R3 ;  /* 0x0000001fff067819 */ /* 0x000fe40000011403 */
[----:B0-----:R-:W-:Y:S02]  /*0420*/  I2FP.F32.U32 R10, UR8 ;  /* 0x00000008000a7c45 */ /* 0x001fe40008201000 */
[----:B------:R-:W-:Y:S02]  /*0430*/  LEA.HI R11, R11, R2, RZ, 0x2 ;  /* 0x000000020b0b7211 */ /* 0x000fe400078f10ff */
[----:B------:R-:W-:Y:S01]  /*0440*/  LEA.HI R6, R6, R3, RZ, 0x2 ;  /* 0x0000000306067211 */ /* 0x000fe200078f10ff */
[----:B------:R-:W-:Y:S01]  /*0450*/  FMUL R10, R10, UR4 ;  /* 0x000000040a0a7c20 */ /* 0x000fe20008400000 */
[----:B------:R-:W-:Y:S01]  /*0460*/  LOP3.LUT R11, R11, 0xfffffffc, RZ, 0xc0, !PT ;  /* 0xfffffffc0b0b7812 */ /* 0x000fe200078ec0ff */
[----:B------:R-:W-:Y:S01]  /*0470*/  VOTEU.ALL UP0, P0 ;  /* 0x00000000003f7886 */ /* 0x000fe20000000000 */
[----:B------:R-:W-:Y:S01]  /*0480*/  LOP3.LUT R6, R6, 0x3ffffffc, RZ, 0xc0, !PT ;  /* 0x3ffffffc06067812 */ /* 0x000fe200078ec0ff */
[----:B------:R-:W-:Y:S01]  /*0490*/  ULDC UR4, c[0x0][0x154] ;  /* 0x0000550000047ab9 */ /* 0x000fe20000000800 */
[----:B-1----:R-:W-:Y:S01]  /*04a0*/  I2FP.F32.U32 R13, R8 ;  /* 0x00000008000d7245 */ /* 0x002fe20000201000 */
[----:B------:R-:W0:Y:S01]  /*04b0*/  F2I.U32.TRUNC.NTZ R10, R10 ;  /* 0x0000000a000a7305 */ /* 0x000e22000020f000 */
[----:B------:R-:W-:Y:S01]  /*04c0*/  IMAD.IADD R11, R2, 0x1, -R11 ;  /* 0x00000001020b7824 */ /* 0x000fe200078e0a0b */
[----:B------:R-:W1:Y:S01]  /*04d0*/  @!UP0 S2UR UR7, SR_CgaCtaId ;  /* 0x00000000000789c3 */ /* 0x000e620000008800 */
[----:B------:R-:W-:-:S02]  /*04e0*/  IMAD.IADD R6, R3, 0x1, -R6 ;  /* 0x0000000103067824 */ /* 0x000fc400078e0a06 */
[----:B------:R-:W-:Y:S01]  /*04f0*/  FMUL R13, R13, UR4 ;  /* 0x000000040d0d7c20 */ /* 0x000fe20008400000 */
[----:B------:R-:W-:Y:S01]  /*0500*/  UMOV UR4, 0x20 ;  /* 0x0000002000047882 */ /* 0x000fe20000000000 */
[----:B------:R-:W-:Y:S01]  /*0510*/  @!UP0 UMOV UR6, 0x400 ;  /* 0x0000040000068882 */ /* 0x000fe20000000000 */
[----:B------:R-:W-:Y:S01]  /*0520*/  IMAD R6, R6, 0x4, R11 ;  /* 0x0000000406067824 */ /* 0x000fe200078e020b */
[----:B------:R-:W-:-:S04]  /*0530*/  @!UP0 UIADD3 UR4, -UR4, 0x100000, URZ ;  /* 0x0010000004048890 */ /* 0x000fc8000fffe13f */
[----:B------:R-:W-:Y:S02]  /*0540*/  @!UP0 USHF.L.U32 UR5, UR4, 0xb, URZ ;  /* 0x0000000b04058899 */ /* 0x000fe4000800063f */
[----:B------:R-:W-:Y:S01]  /*0550*/  @!UP0 USHF.L.U32 UR4, UR4, 0x1, URZ ;  /* 0x0000000104048899 */ /* 0x000fe2000800063f */
[----:B---3--:R-:W-:Y:S01]  /*0560*/  ISETP.EQ.U32.AND P2, PT, R14, 0x1, PT ;  /* 0x000000010e00780c */ /* 0x008fe20003f42070 */
[----:B------:R-:W3:Y:S01]  /*0570*/  LDC R11, c[0x0][0x148] ;  /* 0x00005200ff0b7b82 */ /* 0x000ee20000000800 */
[----:B------:R-:W5:Y:S01]  /*0580*/  F2I.U32.TRUNC.NTZ R13, R13 ;  /* 0x0000000d000d7305 */ /* 0x000f62000020f000 */
[----:B------:R-:W-:Y:S01]  /*0590*/  LEA.HI R2, R6, R6, RZ, 0x1 ;  /* 0x0000000606027211 */ /* 0x000fe200078f08ff */
[----:B------:R-:W-:Y:S01]  /*05a0*/  VOTEU.ALL UP1, P0 ;  /* 0x00000000003f7886 */ /* 0x000fe20000020000 */
[----:B0-----:R-:W-:Y:S02]  /*05b0*/  IMAD.MOV R15, RZ, RZ, -R10 ;  /* 0x000000ffff0f7224 */ /* 0x001fe400078e0a0a */
[----:B------:R-:W-:-:S02]  /*05c0*/  LOP3.LUT R3, R2, 0xfffffffe, RZ, 0xc0, !PT ;  /* 0xfffffffe02037812 */ /* 0x000fc400078ec0ff */
[----:B------:R-:W-:Y:S01]  /*05d0*/  SHF.R.S32.HI R2, RZ, 0x1f, R7 ;  /* 0x0000001fff027819 */ /* 0x000fe20000011407 */
[----:B--2---:R-:W-:Y:S02]  /*05e0*/  IMAD R10, R12, R15, UR8 ;  /* 0x000000080c0a7e24 */ /* 0x004fe4000f8e020f */
[----:B------:R-:W-:Y:S01]  /*05f0*/  IMAD.IADD R3, R6, 0x1, -R3 ;  /* 0x0000000106037824 */ /* 0x000fe200078e0a03 */
[----:B------:R-:W-:-:S04]  /*0600*/  LEA.HI R2, R2, R7, RZ, 0x2 ;  /* 0x0000000702027211 */ /* 0x000fc800078f10ff */
[----:B------:R-:W-:Y:S01]  /*0610*/  ISETP.NE.AND P4, PT, R3, R10, PT ;  /* 0x0000000a0300720c */ /* 0x000fe20003f85270 */
[----:B------:R-:W-:Y:S01]  /*0620*/  IMAD.SHL.U32 R3, R6, 0x4, RZ ;  /* 0x0000000406037824 */ /* 0x000fe200078e00ff */
[----:B------:R-:W-:Y:S01]  /*0630*/  LOP3.LUT R2, R2, 0xfffffffc, RZ, 0xc0, !PT ;  /* 0xfffffffc02027812 */ /* 0x000fe200078ec0ff */
[----:B-----5:R-:W-:Y:S01]  /*0640*/  IMAD.MOV R20, RZ, RZ, -R13 ;  /* 0x000000ffff147224 */ /* 0x020fe200078e0a0d */
[----:B-1----:R-:W-:Y:S02]  /*0650*/  @!UP0 ULEA UR6, UR7, UR6, 0x18 ;  /* 0x0000000607068291 */ /* 0x002fe4000f8ec03f */
[----:B------:R-:W-:Y:S01]  /*0660*/  LOP3.LUT R3, R6, 0xc, R3, 0x78, !PT ;  /* 0x0000000c06037812 */ /* 0x000fe200078e7803 */
[----:B------:R-:W-:Y:S01]  /*0670*/  IMAD.IADD R7, R7, 0x1, -R2 ;  /* 0x0000000107077824 */ /* 0x000fe200078e0a02 */
[----:B------:R-:W-:Y:S01]  /*0680*/  VOTEU.ALL UP0, P0 ;  /* 0x00000000003f7886 */ /* 0x000fe20000000000 */
[----:B---3--:R-:W-:Y:S01]  /*0690*/  IMAD R13, R11, R20, R8 ;  /* 0x000000140b0d7224 */ /* 0x008fe200078e0208 */
[----:B------:R-:W-:Y:S01]  /*06a0*/  LOP3.LUT P0, RZ, R5, 0x7, RZ, 0xc0, !PT ;  /* 0x0000000705ff7812 */ /* 0x000fe2000780c0ff */
[----:B------:R-:W-:Y:S01]  /*06b0*/  IMAD.MOV.U32 R6, RZ, RZ, 0x1 ;  /* 0x00000001ff067424 */ /* 0x000fe200078e00ff */
[----:B------:R-:W-:-:S02]  /*06c0*/  ISETP.NE.AND P1, PT, R7, 0x3, PT ;  /* 0x000000030700780c */ /* 0x000fc40003f25270 */
[----:B------:R-:W-:Y:S02]  /*06d0*/  @P4 LEA.HI R2, R3, R3, RZ, 0x1 ;  /* 0x0000000303024211 */ /* 0x000fe400078f08ff */
[----:B------:R-:W-:Y:S01]  /*06e0*/  ISETP.EQ.OR P1, PT, R7, RZ, !P1 ;  /* 0x000000ff0700720c */ /* 0x000fe20004f22670 */
[----:B------:R-:W0:Y:S02]  /*06f0*/  FENCE.VIEW.ASYNC.S ;  /* 0x00000000000073c6 */ /* 0x000e240000000000 */
[----:B0-----:R0:W1:Y:S01]  /*0700*/  @!UP0 SYNCS.EXCH.64 URZ, [UR6+0x50], UR4 ;  /* 0x00005004063f85b2 */ /* 0x0010620008000100 */
[----:B------:R-:W-:Y:S02]  /*0710*/  @P4 SHF.R.S32.HI R2, RZ, 0x1, R2 ;  /* 0x00000001ff024819 */ /* 0x000fe40000011402 */
[----:B------:R-:W-:Y:S02]  /*0720*/  ISETP.LT.U32.AND P0, PT, R3, 0x2, !P0 ;  /* 0x000000020300780c */ /* 0x000fe40004701070 */
[----:B------:R-:W-:-:S02]  /*0730*/  @P4 ISETP.NE.AND P5, PT, R2, R13, PT ;  /* 0x0000000d0200420c */ /* 0x000fc40003fa5270 */
[----:B------:R-:W-:Y:S02]  /*0740*/  ISETP.EQ.AND P1, PT, R4, RZ, P1 ;  /* 0x000000ff0400720c */ /* 0x000fe40000f22270 */
[----:B------:R-:W-:Y:S02]  /*0750*/  SEL R5, RZ, 0x1, !P0 ;  /* 0x00000001ff057807 */ /* 0x000fe40004000000 */
[----:B------:R-:W-:Y:S02]  /*0760*/  @P4 SEL R6, RZ, 0x1, P5 ;  /* 0x00000001ff064807 */ /* 0x000fe40002800000 */
[----:B------:R-:W-:Y:S02]  /*0770*/  SEL R2, RZ, 0x1, !P1 ;  /* 0x00000001ff027807 */ /* 0x000fe40004800000 */
[----:B------:R-:W-:Y:S01]  /*0780*/  LOP3.LUT R6, R6, R5, RZ, 0xc0, !PT ;  /* 0x0000000506067212 */ /* 0x000fe200078ec0ff */
[----:B------:R0:W2:Y:S01]  /*0790*/  @!UP1 SYNCS.EXCH.64 URZ, [UR6+0x58], UR4 ;  /* 0x00005804063f95b2 */ /* 0x0000a20008000100 */
[----:B------:R-:W-:Y:S01]  /*07a0*/  SEL R2, R2, 0x2, P6 ;  /* 0x0000000202027807 */ /* 0x000fe20003000000 */
[----:B------:R-:W-:Y:S01]  /*07b0*/  NOP ;  /* 0x0000000000007918 */ /* 0x000fe20000000000 */
[----:B------:R-:W-:Y:S05]  /*07c0*/  @!P2 BRA `(.L_x_3) ;  /* 0x000000000008a947 */ /* 0x000fea0003800000 */
[----:B-12-4-:R-:W-:Y:S01]  /*07d0*/  UCGABAR_ARV ;  /* 0x00000000000079c7 */ /* 0x016fe20008000000 */
[----:B------:R-:W-:Y:S05]  /*07e0*/  BRA `(.L_x_4) ;  /* 0x0000000000047947 */ /* 0x000fea0003800000 */
.L_x_3:
[----:B-12-4-:R-:W-:Y:S01]  /*07f0*/  NOP ;  /* 0x0000000000007918 */ /* 0x016fe20000000000 */
.L_x_4:
[----:B------:R-:W1:Y:S01]  /*0800*/  LDC R4, c[0x0][0x65c] ;  /* 0x00019700ff047b82 */ /* 0x000e620000000800 */
[----:B------:R-:W-:Y:S01]  /*0810*/  IMAD.MOV.U32 R5, RZ, RZ, RZ ;  /* 0x000000ffff057224 */ /* 0x000fe200078e00ff */
[----:B-1----:R-:W-:Y:S01]  /*0820*/  ISETP.NE.AND P4, PT, R4, 0x1, PT ;  /* 0x000000010400780c */ /* 0x002fe20003f85270 */
[----:B------:R-:W-:-:S12]  /*0830*/  IMAD.U32 R4, RZ, RZ, UR8 ;  /* 0x00000008ff047e24 */ /* 0x000fd8000f8e00ff */
[----:B------:R-:W1:Y:S01]  /*0840*/  @P4 LDC R15, c[0x0][0x10] ;  /* 0x00000400ff0f4b82 */ /* 0x000e620000000800 */
[----:B------:R-:W-:Y:S02]  /*0850*/  @P4 IMAD.MOV.U32 R9, RZ, RZ, RZ ;  /* 0x000000ffff094224 */ /* 0x000fe400078e00ff */
[----:B------:R-:W-:-:S05]  /*0860*/  @P4 IMAD.MOV.U32 R17, RZ, RZ, RZ ;  /* 0x000000ffff114224 */ /* 0x000fca00078e00ff */
[----:B------:R-:W2:Y:S01]  /*0870*/  @!P4 LDC R13, c[0x0][0xc] ;  /* 0x00000300ff0dcb82 */ /* 0x000ea20000000800 */
[----:B-1----:R-:W-:-:S04]  /*0880*/  @P4 IMAD.WIDE.U32 R14, R15, UR8, R8 ;  /* 0x000000080f0e4c25 */ /* 0x002fc8000f8e0008 */
[----:B--2---:R-:W-:-:S04]  /*0890*/  @!P4 IMAD.WIDE.U32 R12, R8, R13, R4 ;  /* 0x0000000d080cc225 */ /* 0x004fc800078e0004 */
[----:B------:R-:W-:Y:S02]  /*08a0*/  @P4 IMAD.MOV.U32 R4, RZ, RZ, R14 ;  /* 0x000000ffff044224 */ /* 0x000fe400078e000e */
[----:B------:R-:W-:Y:S02]  /*08b0*/  @P4 IMAD.IADD R5, R15, 0x1, R17 ;  /* 0x000000010f054824 */ /* 0x000fe400078e0211 */
[----:B------:R-:W-:Y:S02]  /*08c0*/  @!P4 IMAD.MOV.U32 R4, RZ, RZ, R12 ;  /* 0x000000ffff04c224 */ /* 0x000fe400078e000c */
[----:B------:R-:W-:Y:S01]  /*08d0*/  @!P4 IMAD.MOV.U32 R5, RZ, RZ, R13 ;  /* 0x000000ffff05c224 */ /* 0x000fe200078e000d */
[----:B------:R-:W-:Y:S06]  /*08e0*/  @!P2 BRA `(.L_x_5) ;  /* 0x00000000000ca947 */ /* 0x000fec0003800000 */
[----:B------:R-:W-:Y:S01]  /*08f0*/  UCGABAR_WAIT ;  /* 0x0000000000007dc7 */ /* 0x000fe20008000000 */
[----:B------:R-:W-:Y:S01]  /*0900*/  CCTL.IVALL ;  /* 0x00000000ff00798f */ /* 0x000fe20002000000 */
[----:B------:R-:W-:Y:S05]  /*0910*/  BRA `(.L_x_6) ;  /* 0x0000000000047947 */ /* 0x000fea0003800000 */
.L_x_5:
[----:B------:R-:W-:Y:S06]  /*0920*/  BAR.SYNC.DEFER_BLOCKING 0x0 ;  /* 0x0000000000007b1d */ /* 0x000fec0000010000 */
.L_x_6:
[----:B------:R-:W-:Y:S05]  /*0930*/  @!P3 BRA `(.L_x_7) ;  /* 0x0000004c0054b947 */ /* 0x000fea0003800000 */
[----:B------:R-:W-:-:S13]  /*0940*/  ISETP.GT.U32.AND P0, PT, R16, 0x1, PT ;  /* 0x000000011000780c */ /* 0x000fda0003f04070 */
[----:B0-----:R-:W-:Y:S05]  /*0950*/  @P0 EXIT ;  /* 0x000000000000094d */ /* 0x001fea0003800000 */
[----:B------:R-:W-:Y:S01]  /*0960*/  ULDC.64 UR4, c[0x0][0x650] ;  /* 0x0001940000047ab9 */ /* 0x000fe20000000a00 */
[----:B------:R-:W-:Y:S01]  /*0970*/  PRMT R15, RZ, 0x7610, R15 ;  /* 0x00007610ff0f7816 */ /* 0x000fe2000000000f */
[----:B------:R-:W-:Y:S01]  /*0980*/  IMAD.MOV.U32 R71, RZ, RZ, -0x1 ;  /* 0xffffffffff477424 */ /* 0x000fe200078e00ff */
[----:B------:R-:W-:Y:S01]  /*0990*/  ISETP.GE.U32.AND P0, PT, R4, UR4, PT ;  /* 0x0000000404007c0c */ /* 0x000fe2000bf06070 */
[----:B------:R-:W-:Y:S02]  /*09a0*/  IMAD.MOV.U32 R72, RZ, RZ, -0x1 ;  /* 0xffffffffff487424 */ /* 0x000fe400078e00ff */
[----:B------:R-:W-:Y:S01]  /*09b0*/  IMAD.MOV.U32 R14, RZ, RZ, -0x1 ;  /* 0xffffffffff0e7424 */ /* 0x000fe200078e00ff */
[----:B------:R-:W-:-:S13]  /*09c0*/  ISETP.GE.U32.AND.EX P0, PT, R5, UR5, PT, P0 ;  /* 0x0000000505007c0c */ /* 0x000fda000bf06100 */
[----:B------:R-:W-:Y:S05]  /*09d0*/  @P0 BRA `(.L_x_8) ;  /* 0x0000000400280947 */ /* 0x000fea0003800000 */
[----:B------:R-:W0:Y:S01]  /*09e0*/  LDC.64 R22, c[0x0][0x628] ;  /* 0x00018a00ff167b82 */ /* 0x000e220000000a00 */
[----:B------:R-:W-:Y:S02]  /*09f0*/  IMAD.MOV.U32 R12, RZ, RZ, R4 ;  /* 0x000000ffff0c7224 */ /* 0x000fe400078e0004 */
[----:B------:R-:W-:-:S05]  /*0a00*/  IMAD.MOV.U32 R13, RZ, RZ, R5 ;  /* 0x000000ffff0d7224 */ /* 0x000fca00078e0005 */
[----:B------:R-:W1:Y:S08]  /*0a10*/  LDC R18, c[0x0][0x630] ;  /* 0x00018c00ff127b82 */ /* 0x000e700000000800 */
[----:B------:R-:W2:Y:S01]  /*0a20*/  LDC.64 R24, c[0x0][0x620] ;  /* 0x00018800ff187b82 */ /* 0x000ea20000000a00 */
[----:B0-----:R-:W-:-:S04]  /*0a30*/  ISETP.NE.U32.AND P0, PT, R22, RZ, PT ;  /* 0x000000ff1600720c */ /* 0x001fc80003f05070 */
[----:B------:R-:W-:-:S13]  /*0a40*/  ISETP.NE.AND.EX P0, PT, R23, RZ, PT, P0 ;  /* 0x000000ff1700720c */ /* 0x000fda0003f05300 */
[----:B-12---:R-:W-:Y:S05]  /*0a50*/  @!P0 BRA `(.L_x_9) ;  /* 0x0000000000288947 */ /* 0x006fea0003800000 */
[----:B------:R-:W0:Y:S02]  /*0a60*/  LDC R7, c[0x0][0x634] ;  /* 0x00018d00ff077b82 */ /* 0x000e240000000800 */
[----:B0-----:R-:W-:-:S05]  /*0a70*/  IADD3 R7, P0, R4, R7, RZ ;  /* 0x0000000704077210 */ /* 0x001fca0007f1e0ff */
[----:B------:R-:W-:-:S04]  /*0a80*/  IMAD.X R19, RZ, RZ, R5, P0 ;  /* 0x000000ffff137224 */ /* 0x000fc800000e0605 */
[----:B------:R-:W-:-:S04]  /*0a90*/  IMAD.WIDE.U32 R12, R19, R22, RZ ;  /* 0x00000016130c7225 */ /* 0x000fc800078e00ff */
[----:B------:R-:W-:-:S04]  /*0aa0*/  IMAD.WIDE.U32 R14, P0, R7, R23, R12 ;  /* 0x00000017070e7225 */ /* 0x000fc8000780000c */
[----:B------:R-:W-:-:S04]  /*0ab0*/  IMAD.WIDE.U32 R12, R7, R22, RZ ;  /* 0x00000016070c7225 */ /* 0x000fc800078e00ff */
[----:B------:R-:W-:Y:S01]  /*0ac0*/  IMAD.X R17, RZ, RZ, RZ, P0 ;  /* 0x000000ffff117224 */ /* 0x000fe200000e06ff */
[----:B------:R-:W-:Y:S01]  /*0ad0*/  IADD3 RZ, P0, R13, R14, RZ ;  /* 0x0000000e0dff7210 */ /* 0x000fe20007f1e0ff */
[----:B------:R-:W-:-:S04]  /*0ae0*/  IMAD.MOV.U32 R16, RZ, RZ, R15 ;  /* 0x000000ffff107224 */ /* 0x000fc800078e000f */
[----:B------:R-:W-:-:S08]  /*0af0*/  IMAD.WIDE.U32.X R12, R19, R23, R16, P0 ;  /* 0x00000017130c7225 */ /* 0x000fd000000e0410 */
.L_x_9:
[----:B------:R-:W0:Y:S01]  /*0b00*/  LDC.64 R28, c[0x0][0x640] ;  /* 0x00019000ff1c7b82 */ /* 0x000e220000000a00 */
[--C-:B------:R-:W-:Y:S01]  /*0b10*/  SHF.R.U64 R27, R12, R18, R13.reuse ;  /* 0x000000120c1b7219 */ /* 0x100fe2000000120d */
[----:B------:R-:W-:Y:S01]  /*0b20*/  IMAD R31, R11, R20, R8 ;  /* 0x000000140b1f7224 */ /* 0x000fe200078e0208 */
[----:B------:R-:W-:Y:S01]  /*0b30*/  SHF.R.U32.HI R7, RZ, R18, R13 ;  /* 0x00000012ff077219 */ /* 0x000fe2000001160d */
[----:B------:R-:W-:Y:S01]  /*0b40*/  IMAD.MOV.U32 R23, RZ, RZ, 0x1 ;  /* 0x00000001ff177424 */ /* 0x000fe200078e00ff */
[----:B------:R-:W-:-:S03]  /*0b50*/  IADD3 R9, P0, RZ, -R27, RZ ;  /* 0x8000001bff097210 */ /* 0x000fc60007f1e0ff */
[----:B------:R-:W1:Y:S02]  /*0b60*/  LDC R22, c[0x0][0x618] ;  /* 0x00018600ff167b82 */ /* 0x000e640000000800 */
[----:B------:R-:W-:Y:S02]  /*0b70*/  IMAD.X R7, RZ, RZ, ~R7, P0 ;  /* 0x000000ffff077224 */ /* 0x000fe400000e0e07 */
[----:B------:R-:W-:-:S04]  /*0b80*/  IMAD.WIDE.U32 R12, R9, R24, R4 ;  /* 0x00000018090c7225 */ /* 0x000fc800078e0004 */
[----:B------:R-:W2:Y:S01]  /*0b90*/  LDC R18, c[0x0][0x608] ;  /* 0x00018200ff127b82 */ /* 0x000ea20000000800 */
[----:B------:R-:W-:Y:S02]  /*0ba0*/  IMAD R14, R7, R24, RZ ;  /* 0x00000018070e7224 */ /* 0x000fe400078e02ff */
[----:B------:R-:W-:Y:S02]  /*0bb0*/  IMAD.MOV.U32 R7, RZ, RZ, -0x1 ;  /* 0xffffffffff077424 */ /* 0x000fe400078e00ff */
[----:B------:R-:W-:-:S03]  /*0bc0*/  IMAD R9, R9, R25, R14 ;  /* 0x0000001909097224 */ /* 0x000fc600078e020e */
[----:B------:R-:W3:Y:S01]  /*0bd0*/  LDC R26, c[0x0][0x658] ;  /* 0x00019600ff1a7b82 */ /* 0x000ee20000000800 */
[----:B------:R-:W-:Y:S01]  /*0be0*/  IMAD.IADD R9, R13, 0x1, R9 ;  /* 0x000000010d097824 */ /* 0x000fe200078e0209 */
[----:B0-----:R-:W-:-:S04]  /*0bf0*/  ISETP.NE.U32.AND P0, PT, R28, RZ, PT ;  /* 0x000000ff1c00720c */ /* 0x001fc80003f05070 */
[----:B------:R-:W-:Y:S02]  /*0c00*/  ISETP.NE.AND.EX P0, PT, R29, RZ, PT, P0 ;  /* 0x000000ff1d00720c */ /* 0x000fe40003f05300 */
[----:B------:R-:W0:Y:S01]  /*0c10*/  LDC R24, c[0x0][0x600] ;  /* 0x00018000ff187b82 */ /* 0x000e220000000800 */
[-CC-:B-1----:R-:W-:Y:S02]  /*0c20*/  SHF.R.U64 R16, R12, R22.reuse, R9.reuse ;  /* 0x000000160c107219 */ /* 0x182fe40000001209 */
[----:B------:R-:W-:-:S05]  /*0c30*/  SHF.R.U32.HI R9, RZ, R22, R9 ;  /* 0x00000016ff097219 */ /* 0x000fca0000011609 */
[----:B------:R-:W1:Y:S01]  /*0c40*/  LDC R19, c[0x0][0x648] ;  /* 0x00019200ff137b82 */ /* 0x000e620000000800 */
[-CC-:B--2---:R-:W-:Y:S02]  /*0c50*/  SHF.R.U64 R22, R16, R18.reuse, R9.reuse ;  /* 0x0000001210167219 */ /* 0x184fe40000001209 */
[----:B------:R-:W-:-:S05]  /*0c60*/  SHF.R.U32.HI R9, RZ, R18, R9 ;  /* 0x00000012ff097219 */ /* 0x000fca0000011609 */
[----:B------:R-:W2:Y:S01]  /*0c70*/  LDC R21, c[0x0][0x638] ;  /* 0x00018e00ff157b82 */ /* 0x000ea20000000800 */
[-CC-:B---3--:R-:W-:Y:S02]  /*0c80*/  SHF.R.U64 R18, R22, R26.reuse, R9.reuse ;  /* 0x0000001a16127219 */ /* 0x188fe40000001209 */
[-C--:B------:R-:W-:Y:S02]  /*0c90*/  SHF.L.U32 R7, R7, R26.reuse, RZ ;  /* 0x0000001a07077219 */ /* 0x080fe400000006ff */
[----:B------:R-:W-:Y:S01]  /*0ca0*/  SHF.R.U32.HI R9, RZ, R26, R9 ;  /* 0x0000001aff097219 */ /* 0x000fe20000011609 */
[----:B------:R-:W-:Y:S01]  /*0cb0*/  IMAD.MOV.U32 R8, RZ, RZ, R18 ;  /* 0x000000ffff087224 */ /* 0x000fe200078e0012 */
[----:B------:R-:W-:Y:S01]  /*0cc0*/  LOP3.LUT R11, RZ, R7, RZ, 0x33, !PT ;  /* 0x00000007ff0b7212 */ /* 0x000fe200078e33ff */
[----:B------:R-:W3:Y:S01]  /*0cd0*/  LDC R25, c[0x0][0x610] ;  /* 0x00018400ff197b82 */ /* 0x000ee20000000800 */
[----:B------:R-:W-:Y:S05]  /*0ce0*/  @!P0 BRA `(.L_x_10) ;  /* 0x0000000000288947 */ /* 0x000fea0003800000 */
[----:B------:R-:W4:Y:S02]  /*0cf0*/  LDC R7, c[0x0][0x64c] ;  /* 0x00019300ff077b82 */ /* 0x000f240000000800 */
[----:B----4-:R-:W-:-:S05]  /*0d00*/  IADD3 R7, P0, R18, R7, RZ ;  /* 0x0000000712077210 */ /* 0x010fca0007f1e0ff */
        /* <DEDUP_REMOVED lines=8> */
.L_x_10:
[----:B-1----:R-:W-:Y:S01]  /*0d90*/  SHF.R.U64 R9, R8, R19, R9 ;  /* 0x0000001308097219 */ /* 0x002fe20000001209 */
[----:B------:R-:W-:Y:S01]  /*0da0*/  IMAD.MOV.U32 R15, RZ, RZ, 0x1 ;  /* 0x00000001ff0f7424 */ /* 0x000fe200078e00ff */
[----:B------:R-:W-:Y:S01]  /*0db0*/  LOP3.LUT R8, R22, R11, RZ, 0xc0, !PT ;  /* 0x0000000b16087212 */ /* 0x000fe200078ec0ff */
[----:B0-----:R-:W-:Y:S01]  /*0dc0*/  VIADD R11, R24, 0xffffffff ;  /* 0xffffffff180b7836 */ /* 0x001fe20000000000 */
[----:B------:R-:W-:Y:S01]  /*0dd0*/  SHF.L.U32 R7, R23, R26, RZ ;  /* 0x0000001a17077219 */ /* 0x000fe200000006ff */
[----:B------:R-:W-:Y:S01]  /*0de0*/  IMAD.MOV R12, RZ, RZ, -R9 ;  /* 0x000000ffff0c7224 */ /* 0x000fe200078e0a09 */
[----:B------:R-:W-:Y:S01]  /*0df0*/  SEL R10, R10, R31, !P4 ;  /* 0x0000001f0a0a7207 */ /* 0x000fe20006000000 */
[----:B------:R-:W-:Y:S01]  /*0e00*/  IMAD.MOV.U32 R14, RZ, RZ, R27 ;  /* 0x000000ffff0e7224 */ /* 0x000fe200078e001b */
[----:B------:R-:W-:Y:S01]  /*0e10*/  LOP3.LUT R11, R16, R11, RZ, 0xc0, !PT ;  /* 0x0000000b100b7212 */ /* 0x000fe200078ec0ff */
[----:B------:R-:W-:Y:S02]  /*0e20*/  IMAD R9, R7, R9, R8 ;  /* 0x0000000907097224 */ /* 0x000fe400078e0208 */
[----:B--2---:R-:W-:-:S02]  /*0e30*/  IMAD R7, R12, R21, R18 ;  /* 0x000000150c077224 */ /* 0x004fc400078e0212 */
[----:B---3--:R-:W-:Y:S02]  /*0e40*/  IMAD R10, R9, R25, R10 ;  /* 0x00000019090a7224 */ /* 0x008fe400078e020a */
[----:B------:R-:W-:-:S05]  /*0e50*/  IMAD R7, R7, R24, R11 ;  /* 0x0000001807077224 */ /* 0x000fca00078e020b */
[----:B------:R-:W-:Y:S02]  /*0e60*/  SEL R72, R7, R10, !P4 ;  /* 0x0000000a07487207 */ /* 0x000fe40006000000 */
[----:B------:R-:W-:-:S07]  /*0e70*/  SEL R71, R10, R7, !P4 ;  /* 0x000000070a477207 */ /* 0x000fce0006000000 */
.L_x_8:
[----:B------:R-:W-:-:S08]  /*0e80*/  NOP ;  /* 0x0000000000007918 */ /* 0x000fd00000000000 */
[----:B------:R-:W0:Y:S02]  /*0e90*/  USETMAXREG.TRY_ALLOC.CTAPOOL UP0, 0xe8 ;  /* 0x000000e8000079c8 */ /* 0x000e240008000600 */
[----:B0-----:R-:W-:-:S13]  /*0ea0*/  PLOP3.LUT P0, PT, PT, PT, UP0, 0x80, 0x0 ;  /* 0x000000000000781c */ /* 0x001fda0003f0f008 */
[----:B------:R-:W-:Y:S05]  /*0eb0*/  @!P0 BRA `(.L_x_8) ;  /* 0xfffffffc00f08947 */ /* 0x000fea000383ffff */
[----:B------:R-:W-:Y:S01]  /*0ec0*/  ULDC.64 UR4, c[0x0][0x598] ;  /* 0x0001660000047ab9 */ /* 0x000fe20000000a00 */
[----:B------:R-:W-:Y:S01]  /*0ed0*/  ULDC.64 UR16, c[0x0][0x208] ;  /* 0x0000820000107ab9 */ /* 0x000fe20000000a00 */
[----:B------:R-:W-:-:S04]  /*0ee0*/  ISETP.NE.U32.AND P0, PT, RZ, UR4, PT ;  /* 0x00000004ff007c0c */ /* 0x000fc8000bf05070 */
[----:B------:R-:W-:-:S13]  /*0ef0*/  ISETP.NE.AND.EX P0, PT, RZ, UR5, PT, P0 ;  /* 0x00000005ff007c0c */ /* 0x000fda000bf05300 */
[----:B------:R-:W-:Y:S05]  /*0f00*/  @!P0 BRA `(.L_x_11) ;  /* 0x00000000001c8947 */ /* 0x000fea0003800000 */
[----:B------:R-:W0:Y:S02]  /*0f10*/  LDC.64 R8, c[0x0][0x598] ;  /* 0x00016600ff087b82 */ /* 0x000e240000000a00 */
[----:B0-----:R-:W2:Y:S02]  /*0f20*/  LDG.E.64 R8, desc[UR16][R8.64] ;  /* 0x0000001008087981 */ /* 0x001ea4000c1e1b00 */
[----:B--2---:R-:W-:-:S04]  /*0f30*/  ISETP.NE.U32.AND P0, PT, R8, RZ, PT ;  /* 0x000000ff0800720c */ /* 0x004fc80003f05070 */
[----:B------:R-:W-:-:S13]  /*0f40*/  ISETP.NE.AND.EX P0, PT, R9, RZ, PT, P0 ;  /* 0x000000ff0900720c */ /* 0x000fda0003f05300 */
[----:B------:R-:W-:Y:S05]  /*0f50*/  @!P0 BRA `(.L_x_11) ;  /* 0x0000000000088947 */ /* 0x000fea0003800000 */
[----:B------:R0:W5:Y:S01]  /*0f60*/  LD.E R7, desc[UR16][R8.64] ;  /* 0x0000001008077980 */ /* 0x000162000c101900 */
[----:B------:R-:W-:Y:S05]  /*0f70*/  BRA `(.L_x_12) ;  /* 0x0000000000207947 */ /* 0x000fea0003800000 */
.L_x_11:
[----:B------:R-:W-:Y:S02]  /*0f80*/  ULDC.64 UR4, c[0x0][0x588] ;  /* 0x0001620000047ab9 */ /* 0x000fe40000000a00 */
[----:B------:R-:W-:-:S04]  /*0f90*/  ISETP.NE.U32.AND P0, PT, RZ, UR4, PT ;  /* 0x00000004ff007c0c */ /* 0x000fc8000bf05070 */
[----:B------:R-:W-:-:S13]  /*0fa0*/  ISETP.NE.AND.EX P0, PT, RZ, UR5, PT, P0 ;  /* 0x00000005ff007c0c */ /* 0x000fda000bf05300 */
[----:B------:R-:W-:Y:S05]  /*0fb0*/  @!P0 BRA `(.L_x_13) ;  /* 0x00000000000c8947 */ /* 0x000fea0003800000 */
[----:B------:R-:W0:Y:S02]  /*0fc0*/  LDC.64 R8, c[0x0][0x588] ;  /* 0x00016200ff087b82 */ /* 0x000e240000000a00 */
[----:B0-----:R1:W5:Y:S01]  /*0fd0*/  LDG.E R7, desc[UR16][R8.64] ;  /* 0x0000001008077981 */ /* 0x001362000c1e1900 */
[----:B------:R-:W-:Y:S05]  /*0fe0*/  BRA `(.L_x_12) ;  /* 0x0000000000047947 */ /* 0x000fea0003800000 */
.L_x_13:
[----:B------:R-:W2:Y:S02]  /*0ff0*/  LDC R7, c[0x0][0x580] ;  /* 0x00016000ff077b82 */ /* 0x000ea40000000800 */
.L_x_12:
[----:B------:R-:W-:Y:S02]  /*1000*/  ULDC.64 UR4, c[0x0][0x5a0] ;  /* 0x0001680000047ab9 */ /* 0x000fe40000000a00 */
[----:B------:R-:W-:-:S04]  /*1010*/  ISETP.NE.U32.AND P0, PT, RZ, UR4, PT ;  /* 0x00000004ff007c0c */ /* 0x000fc8000bf05070 */
[----:B------:R-:W-:-:S13]  /*1020*/  ISETP.NE.AND.EX P0, PT, RZ, UR5, PT, P0 ;  /* 0x00000005ff007c0c */ /* 0x000fda000bf05300 */
[----:B------:R-:W-:Y:S05]  /*1030*/  @!P0 BRA `(.L_x_14) ;  /* 0x00000000001c8947 */ /* 0x000fea0003800000 */
[----:B01----:R-:W0:Y:S02]  /*1040*/  LDC.64 R8, c[0x0][0x5a0] ;  /* 0x00016800ff087b82 */ /* 0x003e240000000a00 */
[----:B0-----:R-:W3:Y:S02]  /*1050*/  LDG.E.64 R8, desc[UR16][R8.64] ;  /* 0x0000001008087981 */ /* 0x001ee4000c1e1b00 */
[----:B---3--:R-:W-:-:S04]  /*1060*/  ISETP.NE.U32.AND P0, PT, R8, RZ, PT ;  /* 0x000000ff0800720c */ /* 0x008fc80003f05070 */
[----:B------:R-:W-:-:S13]  /*1070*/  ISETP.NE.AND.EX P0, PT, R9, RZ, PT, P0 ;  /* 0x000000ff0900720c */ /* 0x000fda0003f05300 */
[----:B------:R-:W-:Y:S05]  /*1080*/  @!P0 BRA `(.L_x_14) ;  /* 0x0000000000088947 */ /* 0x000fea0003800000 */
[----:B------:R0:W5:Y:S01]  /*1090*/  LD.E R12, desc[UR16][R8.64] ;  /* 0x00000010080c7980 */ /* 0x000162000c101900 */
[----:B------:R-:W-:Y:S05]  /*10a0*/  BRA `(.L_x_15) ;  /* 0x0000000000207947 */ /* 0x000fea0003800000 */
.L_x_14:
[----:B------:R-:W-:Y:S02]  /*10b0*/  ULDC.64 UR4, c[0x0][0x590] ;  /* 0x0001640000047ab9 */ /* 0x000fe40000000a00 */
[----:B------:R-:W-:-:S04]  /*10c0*/  ISETP.NE.U32.AND P0, PT, RZ, UR4, PT ;  /* 0x00000004ff007c0c */ /* 0x000fc8000bf05070 */
[----:B------:R-:W-:-:S13]  /*10d0*/  ISETP.NE.AND.EX P0, PT, RZ, UR5, PT, P0 ;  /* 0x00000005ff007c0c */ /* 0x000fda000bf05300 */
[----:B------:R-:W-:Y:S05]  /*10e0*/  @!P0 BRA `(.L_x_16) ;  /* 0x00000000000c8947 */ /* 0x000fea0003800000 */
[----:B------:R-:W3:Y:S02]  /*10f0*/  LDC.64 R12, c[0x0][0x590] ;  /* 0x00016400ff0c7b82 */ /* 0x000ee40000000a00 */
[----:B---3--:R3:W5:Y:S01]  /*1100*/  LDG.E R12, desc[UR16][R12.64] ;  /* 0x000000100c0c7981 */ /* 0x008762000c1e1900 */
[----:B------:R-:W-:Y:S05]  /*1110*/  BRA `(.L_x_15) ;  /* 0x0000000000047947 */ /* 0x000fea0003800000 */
.L_x_16:
[----:B------:R-:W4:Y:S02]  /*1120*/  LDC R12, c[0x0][0x584] ;  /* 0x00016100ff0c7b82 */ /* 0x000f240000000800 */
.L_x_15:
[----:B------:R-:W-:-:S13]  /*1130*/  LOP3.LUT P0, RZ, R15, 0xff, RZ, 0xc0, !PT ;  /* 0x000000ff0fff7812 */ /* 0x000fda000780c0ff */
[----:B------:R-:W-:Y:S05]  /*1140*/  @!P0 EXIT ;  /* 0x000000000000894d */ /* 0x000fea0003800000 */
[----:B------:R-:W-:Y:S01]  /*1150*/  ULDC UR4, c[0x0][0x28c] ;  /* 0x0000a30000047ab9 */ /* 0x000fe20000000800 */
[----:B------:R-:W-:Y:S01]  /*1160*/  LOP3.LUT R81, R2, 0x1, RZ, 0xfc, !PT ;  /* 0x0000000102517812 */ /* 0x000fe200078efcff */
[----:B------:R-:W-:-:S04]  /*1170*/  UIADD3 UR4, UR4, 0x7f, URZ ;  /* 0x0000007f04047890 */ /* 0x000fc8000fffe03f */
[----:B------:R-:W-:-:S04]  /*1180*/  USHF.R.S32.HI UR5, URZ, 0x1f, UR4 ;  /* 0x0000001f3f057899 */ /* 0x000fc80008011404 */
[----:B------:R-:W-:-:S03]  /*1190*/  ULEA.HI UR5, UR5, UR4, URZ, 0x7 ;  /* 0x0000000405057291 */ /* 0x000fc6000f8f383f */
[----:B------:R-:W-:Y:S01]  /*11a0*/  UMOV UR4, URZ ;  /* 0x0000003f00047c82 */ /* 0x000fe20008000000 */
[----:B------:R-:W-:-:S03]  /*11b0*/  USHF.R.S32.HI UR9, URZ, 0x7, UR5 ;  /* 0x000000073f097899 */ /* 0x000fc60008011405 */
[----:B------:R-:W-:-:S09]  /*11c0*/  UMOV UR5, URZ ;  /* 0x0000003f00057c82 */ /* 0x000fd20008000000 */
.L_x_105:
[----:B01----:R-:W-:Y:S01]  /*11d0*/  LOP3.LUT R8, R0, 0x80, RZ, 0xc0, !PT ;  /* 0x0000008000087812 */ /* 0x003fe200078ec0ff */
[----:B------:R-:W0:Y:S01]  /*11e0*/  S2UR UR13, SR_CgaCtaId ;  /* 0x00000000000d79c3 */ /* 0x000e220000008800 */
[----:B------:R-:W-:Y:S01]  /*11f0*/  UMOV UR12, 0x400 ;  /* 0x00000400000c7882 */ /* 0x000fe20000000000 */
[----:B------:R-:W-:Y:S01]  /*1200*/  UMOV UR6, URZ ;  /* 0x0000003f00067c82 */ /* 0x000fe20008000000 */
[----:B------:R-:W-:Y:S01]  /*1210*/  SHF.R.U32.HI R8, RZ, 0x7, R8 ;  /* 0x00000007ff087819 */ /* 0x000fe20000011608 */
[----:B------:R-:W-:Y:S01]  /*1220*/  UMOV UR7, URZ ;  /* 0x0000003f00077c82 */ /* 0x000fe20008000000 */
[----:B------:R-:W-:Y:S01]  /*1230*/  UMOV UR18, UR5 ;  /* 0x0000000500127c82 */ /* 0x000fe20008000000 */
[----:B------:R-:W-:Y:S01]  /*1240*/  CS2R R16, SRZ ;  /* 0x0000000000107805 */ /* 0x000fe2000001ff00 */
[----:B---3--:R-:W-:Y:S01]  /*1250*/  IMAD.MOV.U32 R13, RZ, RZ, RZ ;  /* 0x000000ffff0d7224 */ /* 0x008fe200078e00ff */
[----:B------:R-:W1:Y:S01]  /*1260*/  LDC R9, c[0x0][0x28c] ;  /* 0x0000a300ff097b82 */ /* 0x000e620000000800 */
[----:B------:R-:W3:Y:S01]  /*1270*/  SHFL.IDX PT, R8, R8, RZ, 0x1f ;  /* 0x00001fff08087589 */ /* 0x000ee200000e0000 */
[----:B------:R-:W-:-:S02]  /*1280*/  CS2R R18, SRZ ;  /* 0x0000000000127805 */ /* 0x000fc4000001ff00 */
[----:B------:R-:W-:Y:S02]  /*1290*/  CS2R R20, SRZ ;  /* 0x0000000000147805 */ /* 0x000fe4000001ff00 */
[----:B------:R-:W-:Y:S02]  /*12a0*/  CS2R R22, SRZ ;  /* 0x0000000000167805 */ /* 0x000fe4000001ff00 */
[----:B------:R-:W-:Y:S02]  /*12b0*/  CS2R R56, SRZ ;  /* 0x0000000000387805 */ /* 0x000fe4000001ff00 */
[----:B------:R-:W-:Y:S02]  /*12c0*/  CS2R R58, SRZ ;  /* 0x00000000003a7805 */ /* 0x000fe4000001ff00 */
[----:B------:R-:W-:Y:S02]  /*12d0*/  CS2R R60, SRZ ;  /* 0x00000000003c7805 */ /* 0x000fe4000001ff00 */
[----:B------:R-:W-:-:S02]  /*12e0*/  CS2R R62, SRZ ;  /* 0x00000000003e7805 */ /* 0x000fc4000001ff00 */
[----:B------:R-:W-:Y:S02]  /*12f0*/  CS2R R64, SRZ ;  /* 0x0000000000407805 */ /* 0x000fe4000001ff00 */
[----:B------:R-:W-:Y:S02]  /*1300*/  CS2R R66, SRZ ;  /* 0x0000000000427805 */ /* 0x000fe4000001ff00 */
[----:B------:R-:W-:Y:S01]  /*1310*/  CS2R R68, SRZ ;  /* 0x0000000000447805 */ /* 0x000fe2000001ff00 */
[----:B------:R-:W-:Y:S01]  /*1320*/  IMAD.MOV.U32 R70, RZ, RZ, RZ ;  /* 0x000000ffff467224 */ /* 0x000fe200078e00ff */
[----:B------:R-:W-:Y:S01]  /*1330*/  CS2R R74, SRZ ;  /* 0x00000000004a7805 */ /* 0x000fe2000001ff00 */
[----:B------:R-:W-:Y:S01]  /*1340*/  IMAD.MOV.U32 R73, RZ, RZ, RZ ;  /* 0x000000ffff497224 */ /* 0x000fe200078e00ff */
[----:B------:R-:W-:Y:S02]  /*1350*/  CS2R R76, SRZ ;  /* 0x00000000004c7805 */ /* 0x000fe4000001ff00 */
[----:B------:R-:W-:Y:S01]  /*1360*/  CS2R R78, SRZ ;  /* 0x00000000004e7805 */ /* 0x000fe2000001ff00 */
[----:B------:R-:W-:Y:S01]  /*1370*/  IMAD.MOV.U32 R80, RZ, RZ, RZ ;  /* 0x000000ffff507224 */ /* 0x000fe200078e00ff */
[----:B----4-:R-:W-:Y:S01]  /*1380*/  CS2R R24, SRZ ;  /* 0x0000000000187805 */ /* 0x010fe2000001ff00 */
[----:B------:R-:W-:Y:S01]  /*1390*/  IMAD.U32 R15, RZ, RZ, UR4 ;  /* 0x00000004ff0f7e24 */ /* 0x000fe2000f8e00ff */
[----:B------:R-:W-:-:S02]  /*13a0*/  CS2R R26, SRZ ;  /* 0x00000000001a7805 */ /* 0x000fc4000001ff00 */
[----:B------:R-:W-:Y:S02]  /*13b0*/  CS2R R28, SRZ ;  /* 0x00000000001c7805 */ /* 0x000fe4000001ff00 */
[----:B------:R-:W-:Y:S02]  /*13c0*/  CS2R R30, SRZ ;  /* 0x00000000001e7805 */ /* 0x000fe4000001ff00 */
[----:B------:R-:W-:Y:S02]  /*13d0*/  CS2R R32, SRZ ;  /* 0x0000000000207805 */ /* 0x000fe4000001ff00 */
[----:B-1----:R-:W-:Y:S02]  /*13e0*/  ISETP.GE.AND P0, PT, R9, 0x1, PT ;  /* 0x000000010900780c */ /* 0x002fe40003f06270 */
[----:B------:R-:W-:Y:S02]  /*13f0*/  CS2R R34, SRZ ;  /* 0x0000000000227805 */ /* 0x000fe4000001ff00 */
[----:B---3--:R-:W-:-:S02]  /*1400*/  R2UR UR8, R8 ;  /* 0x00000000080872ca */ /* 0x008fc400000e0000 */
        /* <DEDUP_REMOVED lines=8> */
[----:B------:R-:W-:Y:S02]  /*1490*/  CS2R R52, SRZ ;  /* 0x0000000000347805 */ /* 0x000fe4000001ff00 */
[----:B------:R-:W-:Y:S01]  /*14a0*/  CS2R R54, SRZ ;  /* 0x0000000000367805 */ /* 0x000fe2000001ff00 */
[----:B------:R-:W-:-:S04]  /*14b0*/  ULEA.HI UR10, UR8, UR8, URZ, 0x1 ;  /* 0x00000008080a7291 */ /* 0x000fc8000f8f083f */
[----:B------:R-:W-:Y:S02]  /*14c0*/  ULOP3.LUT UR11, UR10, 0x7fffe, URZ, 0xc0, !UPT ;  /* 0x0007fffe0a0b7892 */ /* 0x000fe4000f8ec03f */
[----:B0-----:R-:W-:Y:S02]  /*14d0*/  ULEA UR10, UR13, UR12, 0x18 ;  /* 0x0000000c0d0a7291 */ /* 0x001fe4000f8ec03f */
[----:B------:R-:W-:-:S03]  /*14e0*/  UIADD3 UR11, UR8, -UR11, URZ ;  /* 0x8000000b080b7290 */ /* 0x000fc6000fffe03f */
[----:B------:R-:W-:Y:S01]  /*14f0*/  UMOV UR8, URZ ;  /* 0x0000003f00087c82 */ /* 0x000fe20008000000 */
[----:B------:R-:W-:-:S04]  /*1500*/  ULEA UR11, UR11, UR10, 0xd ;  /* 0x0000000a0b0b7291 */ /* 0x000fc8000f8e683f */
[----:B------:R-:W-:-:S04]  /*1510*/  UIADD3 UR11, UR11, 0x100, URZ ;  /* 0x000001000b0b7890 */ /* 0x000fc8000fffe03f */
[----:B------:R-:W-:-:S04]  /*1520*/  USHF.R.U32.HI UR11, URZ, 0x4, UR11 ;  /* 0x000000043f0b7899 */ /* 0x000fc8000801160b */
[----:B------:R-:W-:Y:S01]  /*1530*/  ULOP3.LUT UR11, UR11, 0x3fff, URZ, 0xc0, !UPT ;  /* 0x00003fff0b0b7892 */ /* 0x000fe2000f8ec03f */
[----:B------:R-:W-:Y:S11]  /*1540*/  @!P0 BRA `(.L_x_17) ;  /* 0x0000000400a48947 */ /* 0x000ff60003800000 */
[----:B------:R-:W-:-:S13]  /*1550*/  ISETP.NE.AND P1, PT, R81, 0x3, PT ;  /* 0x000000035100780c */ /* 0x000fda0003f25270 */
[----:B------:R-:W-:Y:S05]  /*1560*/  @!P1 BRA `(.L_x_18) ;  /* 0x0000000000049947 */ /* 0x000fea0003800000 */
[----:B------:R-:W-:Y:S01]  /*1570*/  BPT.TRAP 0x1 ;  /* 0x000000040000795c */ /* 0x000fe20000300000 */
.L_x_18:
[----:B------:R-:W-:Y:S01]  /*1580*/  ULEA UR6, UR5, UR10, 0x3 ;  /* 0x0000000a05067291 */ /* 0x000fe2000f8e183f */
[----:B------:R-:W-:-:S05]  /*1590*/  IMAD.U32 R8, RZ, RZ, UR4 ;  /* 0x00000004ff087e24 */ /* 0x000fca000f8e00ff */
[----:B------:R-:W-:-:S04]  /*15a0*/  SHF.L.U32 R8, R8, 0x1f, RZ ;  /* 0x0000001f08087819 */ /* 0x000fc800000006ff */
[----:B------:R0:W1:Y:S01]  /*15b0*/  SYNCS.PHASECHK.TRANS64.TRYWAIT P0, [UR6], R8 ;  /* 0x00000008ff0075a7 */ /* 0x0000620008000146 */
[----:B------:R-:W-:Y:S05]  /*15c0*/  @!P1 BRA `(.L_x_19) ;  /* 0x0000000000049947 */ /* 0x000fea0003800000 */
[----:B------:R-:W-:Y:S01]  /*15d0*/  BPT.TRAP 0x1 ;  /* 0x000000040000795c */ /* 0x000fe20000300000 */
.L_x_19:
[----:B-1----:R-:W-:Y:S05]  /*15e0*/  @P0 BRA `(.L_x_20) ;  /* 0x0000000000080947 */ /* 0x002fea0003800000 */
[----:B------:R-:W1:Y:S02]  /*15f0*/  SYNCS.PHASECHK.TRANS64.TRYWAIT P0, [UR6], R8 ;  /* 0x00000008ff0075a7 */ /* 0x000e640008000146 */
[----:B-1----:R-:W-:Y:S05]  /*1600*/  @!P0 BRA `(.L_x_21) ;  /* 0x0000005400888947 */ /* 0x002fea0003800000 */
.L_x_20:
[----:B------:R-:W-:Y:S01]  /*1610*/  UIADD3 UR6, UR10, 0x10100, URZ ;  /* 0x000101000a067890 */ /* 0x000fe2000fffe03f */
[----:B------:R-:W-:Y:S01]  /*1620*/  WARPGROUP.ARRIVE ;  /* 0x00000000000079c5 */ /* 0x000fe20000000000 */
[----:B------:R-:W-:Y:S01]  /*1630*/  ULOP3.LUT UR8, UR11, 0x10000, URZ, 0xfc, !UPT ;  /* 0x000100000b087892 */ /* 0x000fe2000f8efc3f */
[----:B------:R-:W-:Y:S01]  /*1640*/  CS2R R16, SRZ ;  /* 0x0000000000107805 */ /* 0x000fe2000001ff00 */
[----:B------:R-:W-:Y:S01]  /*1650*/  USHF.R.U32.HI UR6, URZ, 0x4, UR6 ;  /* 0x000000043f067899 */ /* 0x000fe20008011606 */
[----:B------:R-:W-:Y:S01]  /*1660*/  IMAD.MOV.U32 R13, RZ, RZ, RZ ;  /* 0x000000ffff0d7224 */ /* 0x000fe200078e00ff */
[----:B------:R-:W-:Y:S01]  /*1670*/  UMOV UR13, 0x40000040 ;  /* 0x40000040000d7882 */ /* 0x000fe20000000000 */
[----:B------:R-:W-:Y:S01]  /*1680*/  UMOV UR15, 0x40000040 ;  /* 0x40000040000f7882 */ /* 0x000fe20000000000 */
[----:B------:R-:W-:Y:S01]  /*1690*/  ULOP3.LUT UR6, UR6, 0x3fff, URZ, 0xc0, !UPT ;  /* 0x00003fff06067892 */ /* 0x000fe2000f8ec03f */
[----:B------:R-:W-:Y:S02]  /*16a0*/  CS2R R18, SRZ ;  /* 0x0000000000127805 */ /* 0x000fe4000001ff00 */
[----:B------:R-:W-:-:S02]  /*16b0*/  CS2R R20, SRZ ;  /* 0x0000000000147805 */ /* 0x000fc4000001ff00 */
[----:B------:R-:W-:Y:S01]  /*16c0*/  CS2R R22, SRZ ;  /* 0x0000000000167805 */ /* 0x000fe2000001ff00 */
[----:B------:R-:W-:Y:S01]  /*16d0*/  ULOP3.LUT UR7, UR6, 0x10000, URZ, 0xfc, !UPT ;  /* 0x0001000006077892 */ /* 0x000fe2000f8efc3f */
[----:B------:R-:W-:Y:S01]  /*16e0*/  CS2R R56, SRZ ;  /* 0x0000000000387805 */ /* 0x000fe2000001ff00 */
[----:B------:R-:W-:Y:S01]  /*16f0*/  ULEA UR6, UR5, UR8, 0xa ;  /* 0x0000000805067291 */ /* 0x000fe2000f8e503f */
[----:B------:R-:W-:Y:S01]  /*1700*/  CS2R R58, SRZ ;  /* 0x00000000003a7805 */ /* 0x000fe2000001ff00 */
[----:B------:R-:W-:Y:S01]  /*1710*/  ULEA UR7, UR5, UR7, 0x9 ;  /* 0x0000000705077291 */ /* 0x000fe2000f8e483f */
[----:B------:R-:W-:Y:S02]  /*1720*/  CS2R R60, SRZ ;  /* 0x00000000003c7805 */ /* 0x000fe4000001ff00 */
[----:B------:R-:W-:Y:S02]  /*1730*/  CS2R R62, SRZ ;  /* 0x00000000003e7805 */ /* 0x000fe4000001ff00 */
[----:B------:R-:W-:-:S02]  /*1740*/  CS2R R64, SRZ ;  /* 0x0000000000407805 */ /* 0x000fc4000001ff00 */
[----:B------:R-:W-:Y:S01]  /*1750*/  CS2R R66, SRZ ;  /* 0x0000000000427805 */ /* 0x000fe2000001ff00 */
[----:B------:R-:W-:Y:S01]  /*1760*/  UMOV UR12, UR6 ;  /* 0x00000006000c7c82 */ /* 0x000fe20008000000 */
[----:B------:R-:W-:Y:S01]  /*1770*/  CS2R R68, SRZ ;  /* 0x0000000000447805 */ /* 0x000fe2000001ff00 */
[----:B------:R-:W-:Y:S01]  /*1780*/  UMOV UR14, UR7 ;  /* 0x00000007000e7c82 */ /* 0x000fe20008000000 */
[----:B------:R-:W-:Y:S01]  /*1790*/  IMAD.MOV.U32 R70, RZ, RZ, RZ ;  /* 0x000000ffff467224 */ /* 0x000fe200078e00ff */
[----:B------:R-:W-:Y:S01]  /*17a0*/  QGMMA.64x64x32.F32.E5M2.E5M2 R24, gdesc[UR12], RZ, !UPT ;  /* 0x00e000000c1879f3 */ /* 0x000fe2000c7038ff */
[----:B------:R-:W-:Y:S01]  /*17b0*/  UIADD3 UR12, UR6, 0x2, URZ ;  /* 0x00000002060c7890 */ /* 0x000fe2000fffe03f */
[----:B------:R-:W-:Y:S01]  /*17c0*/  CS2R R74, SRZ ;  /* 0x00000000004a7805 */ /* 0x000fe2000001ff00 */
[----:B------:R-:W-:Y:S01]  /*17d0*/  UIADD3 UR14, UR7, 0x2, URZ ;  /* 0x00000002070e7890 */ /* 0x000fe2000fffe03f */
[----:B------:R-:W-:Y:S01]  /*17e0*/  IMAD.MOV.U32 R73, RZ, RZ, RZ ;  /* 0x000000ffff497224 */ /* 0x000fe200078e00ff */
[----:B------:R-:W-:Y:S01]  /*17f0*/  UMOV UR13, 0x40000040 ;  /* 0x40000040000d7882 */ /* 0x000fe20000000000 */
[----:B------:R-:W-:Y:S01]  /*1800*/  UMOV UR15, 0x40000040 ;  /* 0x40000040000f7882 */ /* 0x000fe20000000000 */
[----:B------:R-:W-:-:S02]  /*1810*/  CS2R R76, SRZ ;  /* 0x00000000004c7805 */ /* 0x000fc4000001ff00 */
[----:B------:R-:W-:Y:S01]  /*1820*/  CS2R R78, SRZ ;  /* 0x00000000004e7805 */ /* 0x000fe2000001ff00 */
[----:B------:R-:W-:Y:S02]  /*1830*/  IMAD.MOV.U32 R80, RZ, RZ, RZ ;  /* 0x000000ffff507224 */ /* 0x000fe400078e00ff */
[----:B------:R-:W-:Y:S01]  /*1840*/  QGMMA.64x64x32.F32.E5M2.E5M2 R24, gdesc[UR12], R24 ;  /* 0x00e000000c1879f3 */ /* 0x000fe20008703818 */
[----:B------:R-:W-:Y:S02]  /*1850*/  UIADD3 UR12, UR6, 0x4, URZ ;  /* 0x00000004060c7890 */ /* 0x000fe4000fffe03f */
[----:B------:R-:W-:Y:S01]  /*1860*/  UIADD3 UR14, UR7, 0x4, URZ ;  /* 0x00000004070e7890 */ /* 0x000fe2000fffe03f */
[----:B------:R-:W-:Y:S01]  /*1870*/  UMOV UR13, 0x40000040 ;  /* 0x40000040000d7882 */ /* 0x000fe20000000000 */
[----:B------:R-:W-:-:S07]  /*1880*/  UMOV UR15, 0x40000040 ;  /* 0x40000040000f7882 */ /* 0x000fce0000000000 */
[----:B------:R-:W-:Y:S01]  /*1890*/  QGMMA.64x64x32.F32.E5M2.E5M2 R24, gdesc[UR12], R24 ;  /* 0x00e000000c1879f3 */ /* 0x000fe20008703818 */
[----:B------:R-:W-:Y:S02]  /*18a0*/  UIADD3 UR14, UR7, 0x6, URZ ;  /* 0x00000006070e7890 */ /* 0x000fe4000fffe03f */
[----:B------:R-:W-:Y:S01]  /*18b0*/  UIADD3 UR12, UR6, 0x6, URZ ;  /* 0x00000006060c7890 */ /* 0x000fe2000fffe03f */
[----:B------:R-:W-:Y:S01]  /*18c0*/  ULDC UR7, c[0x0][0x50c] ;  /* 0x0001430000077ab9 */ /* 0x000fe20000000800 */
[----:B------:R-:W-:Y:S01]  /*18d0*/  UMOV UR13, 0x40000040 ;  /* 0x40000040000d7882 */ /* 0x000fe20000000000 */
[----:B------:R-:W-:Y:S01]  /*18e0*/  UISETP.NE.AND UP0, UPT, UR7, 0x4, UPT ;  /* 0x000000040700788c */ /* 0x000fe2000bf05270 */
[----:B------:R-:W-:Y:S01]  /*18f0*/  UMOV UR15, 0x40000040 ;  /* 0x40000040000f7882 */ /* 0x000fe20000000000 */
[----:B------:R-:W-:Y:S02]  /*1900*/  UMOV UR6, 0x4 ;  /* 0x0000000400067882 */ /* 0x000fe40000000000 */
[----:B------:R-:W-:-:S06]  /*1910*/  USEL UR7, URZ, 0x1, UP0 ;  /* 0x000000013f077887 */ /* 0x000fcc0008000000 */
[----:B------:R-:W-:Y:S01]  /*1920*/  ISETP.NE.AND P0, PT, RZ, UR7, PT ;  /* 0x00000007ff007c0c */ /* 0x000fe2000bf05270 */
[----:B------:R-:W-:-:S12]  /*1930*/  QGMMA.64x64x32.F32.E5M2.E5M2 R24, gdesc[UR12], R24, gsb0 ;  /* 0x00e000000c1879f3 */ /* 0x000fd80008003818 */
[----:B------:R-:W-:Y:S05]  /*1940*/  @!P0 BRA `(.L_x_22) ;  /* 0x0000000000888947 */ /* 0x000fea0003800000 */
[----:B------:R-:W-:Y:S02]  /*1950*/  WARPGROUP.DEPBAR.LE gsb0, 0x0 ;  /* 0x00008000000079c5 */ /* 0x000fe40000010000 */
[----:B------:R-:W-:-:S01]  /*1960*/  FADD R79, RZ, R24 ;  /* 0x00000018ff4f7221 */ /* 0x000fc20000000000 */
[----:B------:R-:W-:Y:S01]  /*1970*/  FADD R80, RZ, R25 ;  /* 0x00000019ff507221 */ /* 0x000fe20000000000 */
        /* <DEDUP_REMOVED lines=30> */
[----:B------:R-:W-:-:S06]  /*1b60*/  UMOV UR6, URZ ;  /* 0x0000003f00067c82 */ /* 0x000fcc0008000000 */
.L_x_22:
[----:B------:R-:W-:-:S04]  /*1b70*/  UIADD3 UR18, UR5, 0x1, URZ ;  /* 0x0000000105127890 */ /* 0x000fc8000fffe03f */
[----:B------:R-:W-:-:S04]  /*1b80*/  UISETP.NE.AND UP0, UPT, UR18, 0x4, UPT ;  /* 0x000000041200788c */ /* 0x000fc8000bf05270 */
[----:B------:R-:W-:Y:S02]  /*1b90*/  USEL UR8, URZ, 0x1, UP0 ;  /* 0x000000013f087887 */ /* 0x000fe40008000000 */
[----:B------:R-:W-:Y:S02]  /*1ba0*/  USEL UR18, UR18, URZ, UP0 ;  /* 0x0000003f12127287 */ /* 0x000fe40008000000 */
[----:B------:R-:W-:-:S06]  /*1bb0*/  ULOP3.LUT UR8, UR4, UR8, URZ, 0x3c, !UPT ;  /* 0x0000000804087292 */ /* 0x000fcc000f8e3c3f */
[----:B------:R-:W-:Y:S01]  /*1bc0*/  IMAD.U32 R15, RZ, RZ, UR8 ;  /* 0x00000008ff0f7e24 */ /* 0x000fe2000f8e00ff */
[----:B------:R-:W-:-:S06]  /*1bd0*/  UMOV UR8, 0x1 ;  /* 0x0000000100087882 */ /* 0x000fcc0000000000 */
.L_x_17:
[----:B------:R-:W-:-:S04]  /*1be0*/  UISETP.LT.AND UP0, UPT, UR9, 0x1, UPT ;  /* 0x000000010900788c */ /* 0x000fc8000bf01270 */
[----:B------:R-:W-:-:S04]  /*1bf0*/  USEL UR12, UR9, 0x1, UP0 ;  /* 0x00000001090c7887 */ /* 0x000fc80008000000 */
[----:B------:R-:W-:-:S04]  /*1c00*/  UIADD3 UR12, UR9, -UR12, URZ ;  /* 0x8000000c090c7290 */ /* 0x000fc8000fffe03f */
[----:B------:R-:W-:-:S06]  /*1c10*/  UISETP.GE.AND UP0, UPT, UR12, 0x1, UPT ;  /* 0x000000010c00788c */ /* 0x000fcc000bf06270 */
[----:B------:R-:W-:-:S13]  /*1c20*/  PLOP3.LUT P0, PT, PT, PT, UP0, 0x80, 0x0 ;  /* 0x000000000000781c */ /* 0x000fda0003f0f008 */
[----:B------:R-:W-:Y:S05]  /*1c30*/  @!P0 BRA `(.L_x_23) ;  /* 0x0000000400b88947 */ /* 0x000fea0003800000 */
[----:B01----:R-:W-:Y:S01]  /*1c40*/  IMAD.U32 R8, RZ, RZ, UR12 ;  /* 0x0000000cff087e24 */ /* 0x003fe2000f8e00ff */
[----:B------:R-:W-:Y:S01]  /*1c50*/  ULDC UR19, c[0x0][0x50c] ;  /* 0x0001430000137ab9 */ /* 0x000fe20000000800 */
[----:B------:R-:W-:-:S07]  /*1c60*/  IMAD.U32 R9, RZ, RZ, UR5 ;  /* 0x00000005ff097e24 */ /* 0x000fce000f8e00ff */
.L_x_31:
[----:B------:R-:W-:-:S13]  /*1c70*/  ISETP.NE.AND P1, PT, R81, 0x3, PT ;  /* 0x000000035100780c */ /* 0x000fda0003f25270 */
[----:B------:R-:W-:Y:S05]  /*1c80*/  @!P1 BRA `(.L_x_24) ;  /* 0x0000000000049947 */ /* 0x000fea0003800000 */
[----:B------:R-:W-:Y:S01]  /*1c90*/  BPT.TRAP 0x1 ;  /* 0x000000040000795c */ /* 0x000fe20000300000 */
.L_x_24:
[----:B------:R-:W0:Y:S01]  /*1ca0*/  S2UR UR12, SR_CgaCtaId ;  /* 0x00000000000c79c3 */ /* 0x000e220000008800 */
[----:B------:R-:W-:Y:S01]  /*1cb0*/  UMOV UR10, 0x400 ;  /* 0x00000400000a7882 */ /* 0x000fe20000000000 */
[----:B------:R-:W-:Y:S01]  /*1cc0*/  SHF.L.U32 R10, R15, 0x1f, RZ ;  /* 0x0000001f0f0a7819 */ /* 0x000fe200000006ff */
[----:B0-----:R-:W-:-:S04]  /*1cd0*/  ULEA UR10, UR12, UR10, 0x18 ;  /* 0x0000000a0c0a7291 */ /* 0x001fc8000f8ec03f */
[----:B------:R-:W-:-:S09]  /*1ce0*/  ULEA UR12, UR18, UR10, 0x3 ;  /* 0x0000000a120c7291 */ /* 0x000fd2000f8e183f */
[----:B------:R0:W1:Y:S01]  /*1cf0*/  SYNCS.PHASECHK.TRANS64.TRYWAIT P0, [UR12], R10 ;  /* 0x0000000aff0075a7 */ /* 0x000062000800014c */
[----:B------:R-:W-:Y:S05]  /*1d00*/  @!P1 BRA `(.L_x_25) ;  /* 0x0000000000049947 */ /* 0x000fea0003800000 */
[----:B------:R-:W-:Y:S01]  /*1d10*/  BPT.TRAP 0x1 ;  /* 0x000000040000795c */ /* 0x000fe20000300000 */
.L_x_25:
[----:B-1----:R-:W-:Y:S05]  /*1d20*/  @P0 BRA `(.L_x_26) ;  /* 0x0000000000080947 */ /* 0x002fea0003800000 */
[----:B------:R-:W1:Y:S02]  /*1d30*/  SYNCS.PHASECHK.TRANS64.TRYWAIT P0, [UR12], R10 ;  /* 0x0000000aff0075a7 */ /* 0x000e64000800014c */
[----:B-1----:R-:W-:Y:S05]  /*1d40*/  @!P0 BRA `(.L_x_27) ;  /* 0x0000004c00d08947 */ /* 0x002fea0003800000 */
.L_x_26:
[----:B------:R-:W-:Y:S01]  /*1d50*/  UIADD3 UR12, UR10, 0x10100, URZ ;  /* 0x000101000a0c7890 */ /* 0x000fe2000fffe03f */
[----:B------:R-:W-:Y:S01]  /*1d60*/  WARPGROUP.ARRIVE ;  /* 0x00000000000079c5 */ /* 0x000fe20000000000 */
[----:B------:R-:W-:Y:S02]  /*1d70*/  UISETP.NE.AND UP0, UPT, UR7, URZ, UPT ;  /* 0x0000003f0700728c */ /* 0x000fe4000bf05270 */
[----:B------:R-:W-:Y:S02]  /*1d80*/  USHF.R.U32.HI UR12, URZ, 0x4, UR12 ;  /* 0x000000043f0c7899 */ /* 0x000fe4000801160c */
[----:B------:R-:W-:Y:S02]  /*1d90*/  USEL UR8, UR8, URZ, !UP0 ;  /* 0x0000003f08087287 */ /* 0x000fe4000c000000 */
[----:B------:R-:W-:Y:S02]  /*1da0*/  ULOP3.LUT UR12, UR12, 0x3fff, URZ, 0xc0, !UPT ;  /* 0x00003fff0c0c7892 */ /* 0x000fe4000f8ec03f */
[----:B------:R-:W-:-:S02]  /*1db0*/  UISETP.NE.U32.AND UP0, UPT, UR8, URZ, UPT ;  /* 0x0000003f0800728c */ /* 0x000fc4000bf05070 */
[----:B------:R-:W-:Y:S02]  /*1dc0*/  ULOP3.LUT UR7, UR11, 0x10000, URZ, 0xfc, !UPT ;  /* 0x000100000b077892 */ /* 0x000fe4000f8efc3f */
[----:B------:R-:W-:Y:S02]  /*1dd0*/  ULOP3.LUT UR8, UR12, 0x10000, URZ, 0xfc, !UPT ;  /* 0x000100000c087892 */ /* 0x000fe4000f8efc3f */
[----:B------:R-:W-:Y:S02]  /*1de0*/  ULEA UR7, UR18, UR7, 0xa ;  /* 0x0000000712077291 */ /* 0x000fe4000f8e503f */
[----:B------:R-:W-:Y:S01]  /*1df0*/  ULEA UR8, UR18, UR8, 0x9 ;  /* 0x0000000812087291 */ /* 0x000fe2000f8e483f */
[----:B------:R-:W-:Y:S01]  /*1e00*/  UMOV UR13, 0x40000040 ;  /* 0x40000040000d7882 */ /* 0x000fe20000000000 */
[----:B------:R-:W-:Y:S01]  /*1e10*/  UMOV UR15, 0x40000040 ;  /* 0x40000040000f7882 */ /* 0x000fe20000000000 */
[----:B------:R-:W-:Y:S02]  /*1e20*/  UIADD3 UR6, UR6, 0x4, URZ ;  /* 0x0000000406067890 */ /* 0x000fe4000fffe03f */
[----:B------:R-:W-:-:S02]  /*1e30*/  UMOV UR12, UR7 ;  /* 0x00000007000c7c82 */ /* 0x000fc40008000000 */
[----:B------:R-:W-:Y:S02]  /*1e40*/  UMOV UR14, UR8 ;  /* 0x00000008000e7c82 */ /* 0x000fe40008000000 */
[----:B------:R-:W-:Y:S01]  /*1e50*/  QGMMA.64x64x32.F32.E5M2.E5M2 R24, gdesc[UR12], R24, UP0 ;  /* 0x00e000000c1879f3 */ /* 0x000fe2000bf03818 */
[----:B------:R-:W-:Y:S02]  /*1e60*/  UIADD3 UR12, UR7, 0x2, URZ ;  /* 0x00000002070c7890 */ /* 0x000fe4000fffe03f */
[----:B------:R-:W-:Y:S01]  /*1e70*/  UIADD3 UR14, UR8, 0x2, URZ ;  /* 0x00000002080e7890 */ /* 0x000fe2000fffe03f */
[----:B------:R-:W-:Y:S01]  /*1e80*/  UMOV UR13, 0x40000040 ;  /* 0x40000040000d7882 */ /* 0x000fe20000000000 */
[----:B------:R-:W-:Y:S01]  /*1e90*/  UMOV UR15, 0x40000040 ;  /* 0x40000040000f7882 */ /* 0x000fe20000000000 */
[----:B------:R-:W-:-:S06]  /*1ea0*/  UISETP.NE.AND UP0, UPT, UR6, UR19, UPT ;  /* 0x000000130600728c */ /* 0x000fcc000bf05270 */
        /* <DEDUP_REMOVED lines=8> */
[----:B------:R-:W-:Y:S01]  /*1f30*/  UMOV UR13, 0x40000040 ;  /* 0x40000040000d7882 */ /* 0x000fe20000000000 */
[----:B------:R-:W-:Y:S01]  /*1f40*/  UMOV UR15, 0x40000040 ;  /* 0x40000040000f7882 */ /* 0x000fe20000000000 */
[----:B------:R-:W-:-:S06]  /*1f50*/  USEL UR7, URZ, 0x1, UP0 ;  /* 0x000000013f077887 */ /* 0x000fcc0008000000 */
[----:B------:R-:W-:Y:S01]  /*1f60*/  ISETP.NE.AND P0, PT, RZ, UR7, PT ;  /* 0x00000007ff007c0c */ /* 0x000fe2000bf05270 */
[----:B------:R-:W-:Y:S03]  /*1f70*/  QGMMA.64x64x32.F32.E5M2.E5M2 R24, gdesc[UR12], R24, gsb0 ;  /* 0x00e000000c1879f3 */ /* 0x000fe60008003818 */
[----:B------:R-:W-:-:S09]  /*1f80*/  WARPGROUP.DEPBAR.LE gsb0, 0x1 ;  /* 0x00008000000079c5 */ /* 0x000fd20000010100 */
[----:B------:R-:W-:Y:S05]  /*1f90*/  @!P0 BRA `(.L_x_28) ;  /* 0x0000000000888947 */ /* 0x000fea0003800000 */
[----:B------:R-:W-:Y:S02]  /*1fa0*/  WARPGROUP.DEPBAR.LE gsb0, 0x0 ;  /* 0x00008000000079c5 */ /* 0x000fe40000010000 */
[----:B------:R-:W-:-:S01]  /*1fb0*/  FADD R79, R24, R79 ;  /* 0x0000004f184f7221 */ /* 0x000fc20000000000 */
[----:B------:R-:W-:Y:S01]  /*1fc0*/  FADD R80, R25, R80 ;  /* 0x0000005019507221 */ /* 0x000fe20000000000 */
        /* <DEDUP_REMOVED lines=30> */
[----:B------:R-:W-:-:S06]  /*21b0*/  UMOV UR6, URZ ;  /* 0x0000003f00067c82 */ /* 0x000fcc0008000000 */
.L_x_28:
[----:B------:R-:W-:Y:S05]  /*21c0*/  @!P1 BRA `(.L_x_29) ;  /* 0x0000000000049947 */ /* 0x000fea0003800000 */
[----:B------:R-:W-:Y:S01]  /*21d0*/  BPT.TRAP 0x1 ;  /* 0x000000040000795c */ /* 0x000fe20000300000 */
.L_x_29:
[----:B------:R-:W-:-:S13]  /*21e0*/  ISETP.NE.AND P0, PT, R6, RZ, PT ;  /* 0x000000ff0600720c */ /* 0x000fda0003f05270 */
[----:B01----:R-:W-:-:S05]  /*21f0*/  @P0 LEA R10, R9, UR10, 0x3 ;  /* 0x0000000a090a0c11 */ /* 0x003fca000f8e18ff */
[----:B------:R-:W-:-:S05]  /*2200*/  @P0 VIADD R10, R10, 0x20 ;  /* 0x000000200a0a0836 */ /* 0x000fca0000000000 */
[----:B------:R-:W-:-:S04]  /*2210*/  @P0 PRMT R10, R3, 0x654, R10 ;  /* 0x00000654030a0816 */ /* 0x000fc8000000000a */
[----:B------:R0:W-:Y:S01]  /*2220*/  @P0 SYNCS.ARRIVE.TRANS64.RED.A1T0 RZ, [R10+URZ], RZ ;  /* 0x000000ff0aff09a7 */ /* 0x0001e2000810043f */
[----:B------:R-:W-:-:S13]  /*2230*/  ISETP.GT.U32.AND P0, PT, R2, 0x1, PT ;  /* 0x000000010200780c */ /* 0x000fda0003f04070 */
[----:B0-----:R-:W-:Y:S05]  /*2240*/  @P0 BRA `(.L_x_30) ;  /* 0x0000000000040947 */ /* 0x001fea0003800000 */
[----:B------:R-:W-:Y:S01]  /*2250*/  BPT.TRAP 0x1 ;  /* 0x000000040000795c */ /* 0x000fe20000300000 */
.L_x_30:
[----:B------:R-:W-:Y:S01]  /*2260*/  UIADD3 UR18, UR18, 0x1, URZ ;  /* 0x0000000112127890 */ /* 0x000fe2000fffe03f */
[C---:B------:R-:W-:Y:S01]  /*2270*/  ISETP.GT.AND P1, PT, R8.reuse, 0x1, PT ;  /* 0x000000010800780c */ /* 0x040fe20003f24270 */
[----:B------:R-:W-:Y:S02]  /*2280*/  VIADD R9, R9, 0x1 ;  /* 0x0000000109097836 */ /* 0x000fe40000000000 */
[----:B------:R-:W-:Y:S01]  /*2290*/  UISETP.NE.AND UP0, UPT, UR18, 0x4, UPT ;  /* 0x000000041200788c */ /* 0x000fe2000bf05270 */
[----:B------:R-:W-:Y:S02]  /*22a0*/  VIADD R8, R8, 0xffffffff ;  /* 0xffffffff08087836 */ /* 0x000fe40000000000 */
[C---:B------:R-:W-:Y:S01]  /*22b0*/  ISETP.NE.AND P0, PT, R9.reuse, 0x4, PT ;  /* 0x000000040900780c */ /* 0x040fe20003f05270 */
[----:B------:R-:W-:Y:S02]  /*22c0*/  USEL UR8, URZ, 0x1, UP0 ;  /* 0x000000013f087887 */ /* 0x000fe40008000000 */
[----:B------:R-:W-:Y:S01]  /*22d0*/  USEL UR18, UR18, URZ, UP0 ;  /* 0x0000003f12127287 */ /* 0x000fe20008000000 */
[----:B------:R-:W-:-:S03]  /*22e0*/  SEL R9, R9, RZ, P0 ;  /* 0x000000ff09097207 */ /* 0x000fc60000000000 */
[----:B------:R-:W-:Y:S01]  /*22f0*/  LOP3.LUT R15, R15, UR8, RZ, 0x3c, !PT ;  /* 0x000000080f0f7c12 */ /* 0x000fe2000f8e3cff */
[----:B------:R-:W-:Y:S01]  /*2300*/  UMOV UR8, 0x1 ;  /* 0x0000000100087882 */ /* 0x000fe20000000000 */
[----:B------:R-:W-:Y:S06]  /*2310*/  @P1 BRA `(.L_x_31) ;  /* 0xfffffff800541947 */ /* 0x000fec000383ffff */
.L_x_23:
[----:B------:R-:W-:Y:S01]  /*2320*/  UISETP.NE.AND UP0, UPT, UR6, URZ, UPT ;  /* 0x0000003f0600728c */ /* 0x000fe2000bf05270 */
[----:B01----:R-:W0:Y:S03]  /*2330*/  LDC R8, c[0x0][0x28c] ;  /* 0x0000a300ff087b82 */ /* 0x003e260000000800 */
[----:B------:R-:W-:-:S06]  /*2340*/  USEL UR6, URZ, 0x1, !UP0 ;  /* 0x000000013f067887 */ /* 0x000fcc000c000000 */
[----:B------:R-:W-:Y:S02]  /*2350*/  ISETP.NE.AND P0, PT, RZ, UR6, PT ;  /* 0x00000006ff007c0c */ /* 0x000fe4000bf05270 */
[----:B0-----:R-:W-:-:S11]  /*2360*/  ISETP.GE.AND P1, PT, R8, 0x1, PT ;  /* 0x000000010800780c */ /* 0x001fd60003f26270 */
[----:B------:R-:W-:Y:S05]  /*2370*/  @!P0 BRA `(.L_x_32) ;  /* 0x0000000000848947 */ /* 0x000fea0003800000 */
[----:B------:R-:W-:Y:S02]  /*2380*/  WARPGROUP.DEPBAR.LE gsb0, 0x0 ;  /* 0x00008000000079c5 */ /* 0x000fe40000010000 */
[----:B------:R-:W-:Y:S01]  /*2390*/  FADD R79, R24, R79 ;  /* 0x0000004f184f7221 */ /* 0x000fe20000000000 */
        /* <DEDUP_REMOVED lines=30> */
[----:B------:R-:W-:-:S07]  /*2580*/  FADD R16, R16, R55 ;  /* 0x0000003710107221 */ /* 0x000fce0000000000 */
.L_x_32:
[----:B------:R-:W-:Y:S02]  /*2590*/  WARPGROUP.DEPBAR.LE gsb0, 0x0 ;  /* 0x00008000000079c5 */ /* 0x000fe40000010000 */
[----:B------:R-:W-:Y:S05]  /*25a0*/  @!P1 BRA `(.L_x_33) ;  /* 0x0000000000489947 */ /* 0x000fea0003800000 */
[----:B------:R-:W-:-:S13]  /*25b0*/  ISETP.NE.AND P0, PT, R81, 0x3, PT ;  /* 0x000000035100780c */ /* 0x000fda0003f05270 */
[----:B------:R-:W-:Y:S05]  /*25c0*/  @!P0 BRA `(.L_x_34) ;  /* 0x0000000000048947 */ /* 0x000fea0003800000 */
[----:B------:R-:W-:Y:S01]  /*25d0*/  BPT.TRAP 0x1 ;  /* 0x000000040000795c */ /* 0x000fe20000300000 */
.L_x_34:
[----:B------:R-:W-:Y:S01]  /*25e0*/  ISETP.NE.AND P0, PT, R6, RZ, PT ;  /* 0x000000ff0600720c */ /* 0x000fe20003f05270 */
[----:B------:R-:W-:Y:S01]  /*25f0*/  UISETP.LT.AND UP1, UPT, UR9, 0x1, UPT ;  /* 0x000000010900788c */ /* 0x000fe2000bf21270 */
[----:B------:R-:W-:-:S11]  /*2600*/  IMAD.U32 R9, RZ, RZ, UR10 ;  /* 0x0000000aff097e24 */ /* 0x000fd6000f8e00ff */
[----:B------:R-:W-:-:S05]  /*2610*/  VOTEU.ANY UP0, P0 ;  /* 0x00000000003f7886 */ /* 0x000fca0000000100 */
[----:B------:R-:W-:-:S04]  /*2620*/  @UP0 USEL UR6, UR9, 0x1, UP1 ;  /* 0x0000000109060887 */ /* 0x000fc80008800000 */
[----:B------:R-:W-:-:S06]  /*2630*/  @UP0 UIADD3 UR6, UR5, UR9, -UR6 ;  /* 0x0000000905060290 */ /* 0x000fcc000fffe806 */
[----:B------:R-:W-:-:S04]  /*2640*/  IMAD.U32 R8, RZ, RZ, UR6 ;  /* 0x00000006ff087e24 */ /* 0x000fc8000f8e00ff */
[----:B------:R-:W-:-:S05]  /*2650*/  @P0 IMAD.SHL.U32 R8, R8, 0x8, RZ ;  /* 0x0000000808080824 */ /* 0x000fca00078e00ff */
[----:B------:R-:W-:-:S04]  /*2660*/  @P0 LOP3.LUT R8, R8, 0x18, RZ, 0xc0, !PT ;  /* 0x0000001808080812 */ /* 0x000fc800078ec0ff */
[----:B------:R-:W-:-:S04]  /*2670*/  @P0 IADD3 R8, R9, 0x20, R8 ;  /* 0x0000002009080810 */ /* 0x000fc80007ffe008 */
[----:B------:R-:W-:-:S04]  /*2680*/  @P0 PRMT R8, R3, 0x654, R8 ;  /* 0x0000065403080816 */ /* 0x000fc80000000008 */
[----:B------:R0:W-:Y:S01]  /*2690*/  @P0 SYNCS.ARRIVE.TRANS64.RED.A1T0 RZ, [R8+URZ], RZ ;  /* 0x000000ff08ff09a7 */ /* 0x0001e2000810043f */
[----:B------:R-:W-:-:S13]  /*26a0*/  ISETP.GT.U32.AND P0, PT, R2, 0x1, PT ;  /* 0x000000010200780c */ /* 0x000fda0003f04070 */
[----:B0-----:R-:W-:Y:S05]  /*26b0*/  @P0 BRA `(.L_x_33) ;  /* 0x0000000000040947 */ /* 0x001fea0003800000 */
[----:B------:R-:W-:Y:S01]  /*26c0*/  BPT.TRAP 0x1 ;  /* 0x000000040000795c */ /* 0x000fe20000300000 */
.L_x_33:
[----:B------:R-:W0:Y:S01]  /*26d0*/  LDC R24, c[0x0][0x288] ;  /* 0x0000a200ff187b82 */ /* 0x000e220000000800 */
[--C-:B------:R-:W-:Y:S01]  /*26e0*/  SHF.R.U32.HI R8, RZ, 0x2, R0.reuse ;  /* 0x00000002ff087819 */ /* 0x100fe20000011600 */
[----:B------:R-:W-:Y:S01]  /*26f0*/  IMAD.SHL.U32 R15, R72, 0x40, RZ ;  /* 0x00000040480f7824 */ /* 0x000fe200078e00ff */
[----:B------:R-:W-:Y:S01]  /*2700*/  LOP3.LUT R10, R0, 0x60, RZ, 0xc0, !PT ;  /* 0x00000060000a7812 */ /* 0x000fe200078ec0ff */
[----:B------:R-:W-:Y:S01]  /*2710*/  ULDC UR6, c[0x0][0x284] ;  /* 0x0000a10000067ab9 */ /* 0x000fe20000000800 */
[----:B------:R-:W-:Y:S01]  /*2720*/  SHF.R.U32.HI R11, RZ, 0x7, R0 ;  /* 0x00000007ff0b7819 */ /* 0x000fe20000011600 */
[----:B------:R-:W-:Y:S01]  /*2730*/  IMAD.WIDE R30, R71, 0x80, RZ ;  /* 0x00000080471e7825 */ /* 0x000fe200078e02ff */
[----:B------:R-:W-:Y:S02]  /*2740*/  LOP3.LUT R9, R8, 0x7, RZ, 0xc0, !PT ;  /* 0x0000000708097812 */ /* 0x000fe400078ec0ff */
[----:B------:R-:W-:Y:S02]  /*2750*/  SHF.R.U32.HI R10, RZ, 0x1, R10 ;  /* 0x00000001ff0a7819 */ /* 0x000fe4000001160a */
[----:B------:R-:W-:-:S02]  /*2760*/  LOP3.LUT R8, R11, 0x1, RZ, 0xc0, !PT ;  /* 0x000000010b087812 */ /* 0x000fc400078ec0ff */
[----:B------:R-:W-:Y:S02]  /*2770*/  IADD3 R25, RZ, -R10, -R9 ;  /* 0x8000000aff197210 */ /* 0x000fe40007ffe809 */
[----:B------:R-:W-:Y:S01]  /*2780*/  LOP3.LUT R11, R0, 0x3, RZ, 0xc0, !PT ;  /* 0x00000003000b7812 */ /* 0x000fe200078ec0ff */
[C---:B------:R-:W-:Y:S02]  /*2790*/  IMAD.SHL.U32 R26, R8.reuse, 0x40, RZ ;  /* 0x00000040081a7824 */ /* 0x040fe400078e00ff */
[----:B------:R-:W-:Y:S02]  /*27a0*/  IMAD R25, R8, -0x40, R25 ;  /* 0xffffffc008197824 */ /* 0x000fe400078e0219 */
[----:B------:R-:W-:Y:S01]  /*27b0*/  IMAD.SHL.U32 R8, R71, 0x80, RZ ;  /* 0x0000008047087824 */ /* 0x000fe200078e00ff */
[----:B------:R-:W-:Y:S01]  /*27c0*/  LOP3.LUT R9, R26, 0x40, R9, 0xe2, !PT ;  /* 0x000000401a097812 */ /* 0x000fe200078ee209 */
[----:B------:R-:W-:Y:S01]  /*27d0*/  IMAD.MOV.U32 R26, RZ, RZ, -0x1 ;  /* 0xffffffffff1a7424 */ /* 0x000fe200078e00ff */
[----:B0-----:R-:W-:Y:S01]  /*27e0*/  ISETP.GE.AND P0, PT, R15, R24, PT ;  /* 0x000000180f00720c */ /* 0x001fe20003f06270 */
[----:B------:R-:W-:Y:S01]  /*27f0*/  IMAD R28, R11, -0x2, R24 ;  /* 0xfffffffe0b1c7824 */ /* 0x000fe200078e0218 */
[----:B------:R-:W-:Y:S01]  /*2800*/  IADD3 R27, -R8, UR6, R25 ;  /* 0x00000006081b7c10 */ /* 0x000fe2000fffe119 */
[----:B------:R-:W-:Y:S01]  /*2810*/  IMAD.SHL.U32 R24, R0, 0x2, RZ ;  /* 0x0000000200187824 */ /* 0x000fe200078e00ff */
[----:B------:R-:W-:Y:S01]  /*2820*/  ISETP.GE.OR P0, PT, R8, UR6, P0 ;  /* 0x0000000608007c0c */ /* 0x000fe20008706670 */
[----:B------:R-:W-:Y:S01]  /*2830*/  IMAD.IADD R28, R28, 0x1, -R15 ;  /* 0x000000011c1c7824 */ /* 0x000fe200078e0a0f */
[----:B------:R-:W-:-:S02]  /*2840*/  LOP3.LUT R35, R30, R9, R10, 0xfe, !PT ;  /* 0x000000091e237212 */ /* 0x000fc400078efe0a */
[----:B------:R-:W-:-:S09]  /*2850*/  LOP3.LUT R24, R15, 0x6, R24, 0xf8, !PT ;  /* 0x000000060f187812 */ /* 0x000fd200078ef818 */
[----:B------:R-:W-:Y:S05]  /*2860*/  @P0 BRA `(.L_x_35) ;  /* 0x0000002400b00947 */ /* 0x000fea0003800000 */
[----:B------:R-:W0:Y:S01]  /*2870*/  LDC.64 R32, c[0x0][0x5c8] ;  /* 0x00017200ff207b82 */ /* 0x000e220000000a00 */
[----:B------:R-:W-:Y:S01]  /*2880*/  SHF.R.S32.HI R15, RZ, 0x1f, R14 ;  /* 0x0000001fff0f7819 */ /* 0x000fe2000001140e */
[----:B------:R-:W-:Y:S01]  /*2890*/  ULDC.64 UR6, c[0x0][0x5d0] ;  /* 0x0001740000067ab9 */ /* 0x000fe20000000a00 */
[----:B------:R-:W-:Y:S01]  /*28a0*/  SHF.R.S32.HI R25, RZ, 0x1f, R24 ;  /* 0x0000001fff197819 */ /* 0x000fe20000011418 */
[----:B------:R-:W-:Y:S02]  /*28b0*/  BSSY B0, `(.L_x_35) ;  /* 0x0000267000007945 */ /* 0x000fe40003800000 */
[----:B------:R-:W-:-:S04]  /*28c0*/  IMAD R9, R15, UR6, RZ ;  /* 0x000000060f097c24 */ /* 0x000fc8000f8e02ff */
[C---:B------:R-:W-:Y:S02]  /*28d0*/  IMAD R11, R14.reuse, UR7, R9 ;  /* 0x000000070e0b7c24 */ /* 0x040fe4000f8e0209 */
[----:B------:R-:W-:Y:S01]  /*28e0*/  IMAD.WIDE.U32 R8, R14, UR6, R24 ;  /* 0x000000060e087c25 */ /* 0x000fe2000f8e0018 */
[----:B------:R-:W-:-:S03]  /*28f0*/  ULDC.64 UR6, c[0x0][0x5c0] ;  /* 0x0001700000067ab9 */ /* 0x000fc60000000a00 */
[----:B------:R-:W-:Y:S02]  /*2900*/  IMAD.IADD R9, R9, 0x1, R11 ;  /* 0x0000000109097824 */ /* 0x000fe400078e020b */
[-C--:B0-----:R-:W-:Y:S02]  /*2910*/  IMAD R10, R31, R32.reuse, RZ ;  /* 0x000000201f0a7224 */ /* 0x081fe400078e02ff */
[----:B------:R-:W-:-:S04]  /*2920*/  IMAD.WIDE.U32 R8, R35, R32, R8 ;  /* 0x0000002023087225 */ /* 0x000fc800078e0008 */
[----:B------:R-:W-:Y:S01]  /*2930*/  IMAD R11, R35, R33, R10 ;  /* 0x00000021230b7224 */ /* 0x000fe200078e020a */
[----:B------:R-:W-:Y:S02]  /*2940*/  LEA R10, P0, R32, R8, 0x3 ;  /* 0x00000008200a7211 */ /* 0x000fe400078018ff */
[----:B------:R-:W-:Y:S01]  /*2950*/  IADD3 R8, P1, R8, UR6, RZ ;  /* 0x0000000608087c10 */ /* 0x000fe2000ff3e0ff */
[----:B------:R-:W-:Y:S01]  /*2960*/  IMAD.IADD R9, R9, 0x1, R11 ;  /* 0x0000000109097824 */ /* 0x000fe200078e020b */
[----:B------:R-:W-:-:S04]  /*2970*/  IADD3 R10, P2, R10, UR6, RZ ;  /* 0x000000060a0a7c10 */ /* 0x000fc8000ff5e0ff */
[----:B------:R-:W-:Y:S02]  /*2980*/  LEA.HI.X R11, R32, R9, R33, 0x3, P0 ;  /* 0x00000009200b7211 */ /* 0x000fe400000f1c21 */
[----:B----45:R-:W-:Y:S02]  /*2990*/  FSETP.NEU.AND P0, PT, R12, RZ, PT ;  /* 0x000000ff0c00720b */ /* 0x030fe40003f0d000 */
[----:B------:R-:W-:Y:S02]  /*29a0*/  IADD3.X R9, R9, UR7, RZ, P1, !PT ;  /* 0x0000000709097c10 */ /* 0x000fe40008ffe4ff */
[----:B------:R-:W-:-:S09]  /*29b0*/  IADD3.X R11, R11, UR7, RZ, P2, !PT ;  /* 0x000000070b0b7c10 */ /* 0x000fd200097fe4ff */
[----:B------:R-:W-:Y:S05]  /*29c0*/  @!P0 BRA `(.L_x_36) ;  /* 0x0000001c00148947 */ /* 0x000fea0003800000 */
[----:B------:R-:W-:Y:S01]  /*29d0*/  ULDC.64 UR6, c[0x0][0x5b8] ;  /* 0x00016e0000067ab9 */ /* 0x000fe20000000a00 */
[----:B------:R-:W-:Y:S01]  /*29e0*/  ISETP.GE.AND P0, PT, R28, 0x1, PT ;  /* 0x000000011c00780c */ /* 0x000fe20003f06270 */
[----:B------:R-:W-:Y:S01]  /*29f0*/  IMAD R15, R15, UR6, RZ ;  /* 0x000000060f0f7c24 */ /* 0x000fe2000f8e02ff */
[----:B------:R-:W-:Y:S01]  /*2a00*/  ULDC.64 UR10, c[0x0][0x5a8] ;  /* 0x00016a00000a7ab9 */ /* 0x000fe20000000a00 */
[C---:B------:R-:W-:Y:S01]  /*2a10*/  IMAD.WIDE.U32 R24, R14.reuse, UR6, R24 ;  /* 0x000000060e187c25 */ /* 0x040fe2000f8e0018 */
[----:B------:R-:W-:Y:S01]  /*2a20*/  ISETP.LT.OR P3, PT, R27, 0x1, !P0 ;  /* 0x000000011b00780c */ /* 0x000fe20004761670 */
[----:B------:R-:W-:Y:S02]  /*2a30*/  BSSY B1, `(.L_x_37) ;  /* 0x000000c000017945 */ /* 0x000fe40003800000 */
[----:B------:R-:W-:Y:S01]  /*2a40*/  IMAD R15, R14, UR7, R15 ;  /* 0x000000070e0f7c24 */ /* 0x000fe2000f8e020f */
[----:B------:R-:W-:Y:S02]  /*2a50*/  ULDC.64 UR6, c[0x0][0x5b0] ;  /* 0x00016c0000067ab9 */ /* 0x000fe40000000a00 */
[----:B------:R-:W-:-:S02]  /*2a60*/  IMAD R29, R31, UR6, RZ ;  /* 0x000000061f1d7c24 */ /* 0x000fc4000f8e02ff */
[----:B------:R-:W-:Y:S02]  /*2a70*/  IMAD.IADD R25, R25, 0x1, R15 ;  /* 0x0000000119197824 */ /* 0x000fe400078e020f */
[C---:B------:R-:W-:Y:S02]  /*2a80*/  IMAD R29, R35.reuse, UR7, R29 ;  /* 0x00000007231d7c24 */ /* 0x040fe4000f8e021d */
[----:B------:R-:W-:-:S03]  /*2a90*/  IMAD.WIDE.U32 R14, R35, UR6, R24 ;  /* 0x00000006230e7c25 */ /* 0x000fc6000f8e0018 */
[----:B------:R-:W-:-:S04]  /*2aa0*/  IADD3 R14, P1, R14, UR10, RZ ;  /* 0x0000000a0e0e7c10 */ /* 0x000fc8000ff3e0ff */
[--C-:B------:R-:W-:Y:S02]  /*2ab0*/  IADD3.X R15, R15, UR11, R29.reuse, P1, !PT ;  /* 0x0000000b0f0f7c10 */ /* 0x100fe40008ffe41d */
[----:B------:R-:W-:Y:S01]  /*2ac0*/  PRMT R29, RZ, 0x7610, R29 ;  /* 0x00007610ff1d7816 */ /* 0x000fe2000000001d */
[----:B------:R-:W-:Y:S06]  /*2ad0*/  @P3 BRA `(.L_x_38) ;  /* 0x0000000000043947 */ /* 0x000fec0003800000 */
[----:B------:R0:W5:Y:S02]  /*2ae0*/  LDG.E.U8 R29, desc[UR16][R14.64] ;  /* 0x000000100e1d7981 */ /* 0x000164000c1e1100 */
.L_x_38:
[----:B------:R-:W-:Y:S05]  /*2af0*/  BSYNC B1 ;  /* 0x0000000000017941 */ /* 0x000fea0003800000 */
.L_x_37:
[----:B-----5:R-:W-:Y:S01]  /*2b00*/  LOP3.LUT R29, R29, 0xff, RZ, 0xc0, !PT ;  /* 0x000000ff1d1d7812 */ /* 0x020fe200078ec0ff */
[----:B------:R-:W-:Y:S01]  /*2b10*/  BSSY B1, `(.L_x_39) ;  /* 0x000000c000017945 */ /* 0x000fe20003800000 */
[----:B------:R-:W-:Y:S02]  /*2b20*/  ISETP.GE.AND P1, PT, R28, 0x2, PT ;  /* 0x000000021c00780c */ /* 0x000fe40003f26270 */
[----:B------:R-:W-:Y:S02]  /*2b30*/  F2FP.F16.E5M2.UNPACK_B R29, R29 ;  /* 0x0000001dff1d723e */ /* 0x000fe400020004ff */
[----:B------:R-:W-:-:S03]  /*2b40*/  ISETP.LT.OR P2, PT, R27, 0x1, !P1 ;  /* 0x000000011b00780c */ /* 0x000fc60004f41670 */
[----:B------:R-:W-:-:S05]  /*2b50*/  HADD2.F32 R29, -RZ, R29.H0_H0 ;  /* 0x2000001dff1d7230 */ /* 0x000fca0000004100 */
[----:B------:R-:W-:Y:S01]  /*2b60*/  FMUL R32, R29, R12 ;  /* 0x0000000c1d207220 */ /* 0x000fe20000400000 */
[----:B------:R-:W-:-:S03]  /*2b70*/  PRMT R29, RZ, 0x7610, R29 ;  /* 0x00007610ff1d7816 */ /* 0x000fc6000000001d */
[----:B--2---:R-:W-:-:S05]  /*2b80*/  FFMA R32, R79, R7, R32 ;  /* 0x000000074f207223 */ /* 0x004fca0000000020 */
[----:B------:R-:W-:-:S05]  /*2b90*/  F2FP.SATFINITE.E5M2.F32.PACK_AB_MERGE_C R33, RZ, R32, RZ ;  /* 0x00000020ff21723e */ /* 0x000fca00048060ff */
[----:B------:R1:W-:Y:S01]  /*2ba0*/  @!P3 STG.E.U8 desc[UR16][R8.64], R33 ;  /* 0x000000210800b986 */ /* 0x0003e2000c101110 */
[----:B------:R-:W-:Y:S05]  /*2bb0*/  @P2 BRA `(.L_x_40) ;  /* 0x0000000000042947 */ /* 0x000fea0003800000 */
[----:B------:R2:W5:Y:S02]  /*2bc0*/  LDG.E.U8 R29, desc[UR16][R14.64+0x1] ;  /* 0x000001100e1d7981 */ /* 0x000564000c1e1100 */
.L_x_40:
[----:B------:R-:W-:Y:S05]  /*2bd0*/  BSYNC B1 ;  /* 0x0000000000017941 */ /* 0x000fea0003800000 */
.L_x_39:
[----:B-----5:R-:W-:Y:S01]  /*2be0*/  LOP3.LUT R29, R29, 0xff, RZ, 0xc0, !PT ;  /* 0x000000ff1d1d7812 */ /* 0x020fe200078ec0ff */
[----:B------:R-:W-:Y:S01]  /*2bf0*/  BSSY B1, `(.L_x_41) ;  /* 0x0000012000017945 */ /* 0x000fe20003800000 */
[----:B-1----:R-:W-:Y:S02]  /*2c00*/  IADD3 R33, P3, R35, 0x8, RZ ;  /* 0x0000000823217810 */ /* 0x002fe40007f7e0ff */
[----:B------:R-:W-:Y:S02]  /*2c10*/  F2FP.F16.E5M2.UNPACK_B R29, R29 ;  /* 0x0000001dff1d723e */ /* 0x000fe400020004ff */
[----:B------:R-:W-:Y:S01]  /*2c20*/  ISETP.LT.OR P0, PT, R27, 0x9, !P0 ;  /* 0x000000091b00780c */ /* 0x000fe20004701670 */
[----:B------:R-:W-:Y:S02]  /*2c30*/  IMAD.X R30, RZ, RZ, R31, P3 ;  /* 0x000000ffff1e7224 */ /* 0x000fe400018e061f */
[----:B------:R-:W-:Y:S02]  /*2c40*/  HADD2.F32 R29, -RZ, R29.H0_H0 ;  /* 0x2000001dff1d7230 */ /* 0x000fe40000004100 */
[----:B------:R-:W-:-:S02]  /*2c50*/  IMAD R30, R30, UR6, RZ ;  /* 0x000000061e1e7c24 */ /* 0x000fc4000f8e02ff */
[----:B------:R-:W-:-:S04]  /*2c60*/  IMAD.WIDE.U32 R24, R33, UR6, R24 ;  /* 0x0000000621187c25 */ /* 0x000fc8000f8e0018 */
[----:B------:R-:W-:Y:S01]  /*2c70*/  FMUL R29, R29, R12 ;  /* 0x0000000c1d1d7220 */ /* 0x000fe20000400000 */
[----:B------:R-:W-:-:S03]  /*2c80*/  IMAD R33, R33, UR7, R30 ;  /* 0x0000000721217c24 */ /* 0x000fc6000f8e021e */
[----:B------:R-:W-:Y:S01]  /*2c90*/  FFMA R29, R80, R7, R29 ;  /* 0x00000007501d7223 */ /* 0x000fe2000000001d */
[----:B------:R-:W-:-:S04]  /*2ca0*/  IADD3 R24, P3, R24, UR10, RZ ;  /* 0x0000000a18187c10 */ /* 0x000fc8000ff7e0ff */
[----:B------:R-:W-:Y:S02]  /*2cb0*/  F2FP.SATFINITE.E5M2.F32.PACK_AB_MERGE_C R31, RZ, R29, RZ ;  /* 0x0000001dff1f723e */ /* 0x000fe400048060ff */
[----:B------:R-:W-:Y:S02]  /*2cc0*/  IADD3.X R25, R25, UR11, R33, P3, !PT ;  /* 0x0000000b19197c10 */ /* 0x000fe40009ffe421 */
[----:B------:R-:W-:Y:S01]  /*2cd0*/  PRMT R29, RZ, 0x7610, R29 ;  /* 0x00007610ff1d7816 */ /* 0x000fe2000000001d */
[----:B------:R1:W-:Y:S01]  /*2ce0*/  @!P2 STG.E.U8 desc[UR16][R8.64+0x1], R31 ;  /* 0x0000011f0800a986 */ /* 0x0003e2000c101110 */
[----:B------:R-:W-:Y:S05]  /*2cf0*/  @P0 BRA `(.L_x_42) ;  /* 0x0000000000040947 */ /* 0x000fea0003800000 */
[----:B------:R3:W5:Y:S02]  /*2d00*/  LDG.E.U8 R29, desc[UR16][R24.64] ;  /* 0x00000010181d7981 */ /* 0x000764000c1e1100 */
.L_x_42:
[----:B------:R-:W-:Y:S05]  /*2d10*/  BSYNC B1 ;  /* 0x0000000000017941 */ /* 0x000fea0003800000 */
.L_x_41:
[----:B-----5:R-:W-:Y:S01]  /*2d20*/  LOP3.LUT R29, R29, 0xff, RZ, 0xc0, !PT ;  /* 0x000000ff1d1d7812 */ /* 0x020fe200078ec0ff */
[----:B------:R-:W-:Y:S01]  /*2d30*/  BSSY B1, `(.L_x_43) ;  /* 0x000000b000017945 */ /* 0x000fe20003800000 */
[----:B------:R-:W-:Y:S02]  /*2d40*/  ISETP.LT.OR P1, PT, R27, 0x9, !P1 ;  /* 0x000000091b00780c */ /* 0x000fe40004f21670 */
[----:B------:R-:W-:-:S05]  /*2d50*/  F2FP.F16.E5M2.UNPACK_B R29, R29 ;  /* 0x0000001dff1d723e */ /* 0x000fca00020004ff */
[----:B------:R-:W-:-:S05]  /*2d60*/  HADD2.F32 R29, -RZ, R29.H0_H0 ;  /* 0x2000001dff1d7230 */ /* 0x000fca0000004100 */
[----:B------:R-:W-:Y:S01]  /*2d70*/  FMUL R30, R29, R12 ;  /* 0x0000000c1d1e7220 */ /* 0x000fe20000400000 */
[----:B------:R-:W-:-:S03]  /*2d80*/  PRMT R29, RZ, 0x7610, R29 ;  /* 0x00007610ff1d7816 */ /* 0x000fc6000000001d */
[----:B------:R-:W-:-:S05]  /*2d90*/  FFMA R30, R77, R7, R30 ;  /* 0x000000074d1e7223 */ /* 0x000fca000000001e */
[----:B-1----:R-:W-:-:S05]  /*2da0*/  F2FP.SATFINITE.E5M2.F32.PACK_AB_MERGE_C R31, RZ, R30, RZ ;  /* 0x0000001eff1f723e */ /* 0x002fca00048060ff */
[----:B------:R1:W-:Y:S01]  /*2db0*/  @!P0 STG.E.U8 desc[UR16][R10.64], R31 ;  /* 0x0000001f0a008986 */ /* 0x0003e2000c101110 */
[----:B------:R-:W-:Y:S05]  /*2dc0*/  @P1 BRA `(.L_x_44) ;  /* 0x0000000000041947 */ /* 0x000fea0003800000 */
[----:B------:R4:W5:Y:S02]  /*2dd0*/  LDG.E.U8 R29, desc[UR16][R24.64+0x1] ;  /* 0x00000110181d7981 */ /* 0x000964000c1e1100 */
.L_x_44:
[----:B------:R-:W-:Y:S05]  /*2de0*/  BSYNC B1 ;  /* 0x0000000000017941 */ /* 0x000fea0003800000 */
.L_x_43:
[----:B-----5:R-:W-:Y:S01]  /*2df0*/  LOP3.LUT R29, R29, 0xff, RZ, 0xc0, !PT ;  /* 0x000000ff1d1d7812 */ /* 0x020fe200078ec0ff */
[----:B------:R-:W-:Y:S01]  /*2e00*/  BSSY B1, `(.L_x_45) ;  /* 0x000000c000017945 */ /* 0x000fe20003800000 */
[----:B------:R-:W-:Y:S02]  /*2e10*/  ISETP.GE.AND P0, PT, R28, 0x9, PT ;  /* 0x000000091c00780c */ /* 0x000fe40003f06270 */
[----:B------:R-:W-:Y:S02]  /*2e20*/  F2FP.F16.E5M2.UNPACK_B R29, R29 ;  /* 0x0000001dff1d723e */ /* 0x000fe400020004ff */
[----:B------:R-:W-:-:S03]  /*2e30*/  ISETP.LT.OR P2, PT, R27, 0x1, !P0 ;  /* 0x000000011b00780c */ /* 0x000fc60004741670 */
[----:B------:R-:W-:-:S05]  /*2e40*/  HADD2.F32 R29, -RZ, R29.H0_H0 ;  /* 0x2000001dff1d7230 */ /* 0x000fca0000004100 */
[----:B------:R-:W-:-:S04]  /*2e50*/  FMUL R29, R29, R12 ;  /* 0x0000000c1d1d7220 */ /* 0x000fc80000400000 */
[----:B------:R-:W-:-:S05]  /*2e60*/  FFMA R29, R78, R7, R29 ;  /* 0x000000074e1d7223 */ /* 0x000fca000000001d */
[----:B-1----:R-:W-:Y:S02]  /*2e70*/  F2FP.SATFINITE.E5M2.F32.PACK_AB_MERGE_C R31, RZ, R29, RZ ;  /* 0x0000001dff1f723e */ /* 0x002fe400048060ff */
[----:B------:R-:W-:-:S03]  /*2e80*/  PRMT R29, RZ, 0x7610, R29 ;  /* 0x00007610ff1d7816 */ /* 0x000fc6000000001d */
[----:B------:R1:W-:Y:S01]  /*2e90*/  @!P1 STG.E.U8 desc[UR16][R10.64+0x1], R31 ;  /* 0x0000011f0a009986 */ /* 0x0003e2000c101110 */
[----:B------:R-:W-:Y:S05]  /*2ea0*/  @P2 BRA `(.L_x_46) ;  /* 0x0000000000042947 */ /* 0x000fea0003800000 */
[----:B------:R0:W5:Y:S02]  /*2eb0*/  LDG.E.U8 R29, desc[UR16][R14.64+0x8] ;  /* 0x000008100e1d7981 */ /* 0x000164000c1e1100 */
.L_x_46:
[----:B------:R-:W-:Y:S05]  /*2ec0*/  BSYNC B1 ;  /* 0x0000000000017941 */ /* 0x000fea0003800000 */
.L_x_45:
        /* <DEDUP_REMOVED lines=13> */
.L_x_48:
[----:B------:R-:W-:Y:S05]  /*2fa0*/  BSYNC B1 ;  /* 0x0000000000017941 */ /* 0x000fea0003800000 */
.L_x_47:
[----:B-----5:R-:W-:Y:S01]  /*2fb0*/  LOP3.LUT R29, R29, 0xff, RZ, 0xc0, !PT ;  /* 0x000000ff1d1d7812 */ /* 0x020fe200078ec0ff */
[----:B------:R-:W-:Y:S01]  /*2fc0*/  BSSY B1, `(.L_x_49) ;  /* 0x000000b000017945 */ /* 0x000fe20003800000 */
[----:B------:R-:W-:Y:S02]  /*2fd0*/  ISETP.LT.OR P0, PT, R27, 0x9, !P0 ;  /* 0x000000091b00780c */ /* 0x000fe40004701670 */
[----:B------:R-:W-:-:S05]  /*2fe0*/  F2FP.F16.E5M2.UNPACK_B R29, R29 ;  /* 0x0000001dff1d723e */ /* 0x000fca00020004ff */
        /* <DEDUP_REMOVED lines=8> */
.L_x_50:
[----:B------:R-:W-:Y:S05]  /*3070*/  BSYNC B1 ;  /* 0x0000000000017941 */ /* 0x000fea0003800000 */
.L_x_49:
        /* <DEDUP_REMOVED lines=12> */
.L_x_52:
[----:B------:R-:W-:Y:S05]  /*3140*/  BSYNC B1 ;  /* 0x0000000000017941 */ /* 0x000fea0003800000 */
.L_x_51:
        /* <DEDUP_REMOVED lines=13> */
.L_x_54:
[----:B------:R-:W-:Y:S05]  /*3220*/  BSYNC B1 ;  /* 0x0000000000017941 */ /* 0x000fea0003800000 */
.L_x_53:
        /* <DEDUP_REMOVED lines=13> */
.L_x_56:
[----:B------:R-:W-:Y:S05]  /*3300*/  BSYNC B1 ;  /* 0x0000000000017941 */ /* 0x000fea0003800000 */
.L_x_55:
        /* <DEDUP_REMOVED lines=12> */
.L_x_58:
[----:B------:R-:W-:Y:S05]  /*33d0*/  BSYNC B1 ;  /* 0x0000000000017941 */ /* 0x000fea0003800000 */
.L_x_57:
        /* <DEDUP_REMOVED lines=12> */
.L_x_60:
[----:B------:R-:W-:Y:S05]  /*34a0*/  BSYNC B1 ;  /* 0x0000000000017941 */ /* 0x000fea0003800000 */
.L_x_59:
        /* <DEDUP_REMOVED lines=13> */
.L_x_62:
[----:B------:R-:W-:Y:S05]  /*3580*/  BSYNC B1 ;  /* 0x0000000000017941 */ /* 0x000fea0003800000 */
.L_x_61:
        /* <DEDUP_REMOVED lines=13> */
.L_x_64:
[----:B------:R-:W-:Y:S05]  /*3660*/  BSYNC B1 ;  /* 0x0000000000017941 */ /* 0x000fea0003800000 */
.L_x_63:
        /* <DEDUP_REMOVED lines=12> */
.L_x_66:
[----:B------:R-:W-:Y:S05]  /*3730*/  BSYNC B1 ;  /* 0x0000000000017941 */ /* 0x000fea0003800000 */
.L_x_65:
        /* <DEDUP_REMOVED lines=12> */
.L_x_68:
[----:B------:R-:W-:Y:S05]  /*3800*/  BSYNC B1 ;  /* 0x0000000000017941 */ /* 0x000fea0003800000 */
.L_x_67:
        /* <DEDUP_REMOVED lines=13> */
.L_x_70:
[----:B------:R-:W-:Y:S05]  /*38e0*/  BSYNC B1 ;  /* 0x0000000000017941 */ /* 0x000fea0003800000 */
.L_x_69:
        /* <DEDUP_REMOVED lines=13> */
.L_x_72:
[----:B------:R-:W-:Y:S05]  /*39c0*/  BSYNC B1 ;  /* 0x0000000000017941 */ /* 0x000fea0003800000 */
.L_x_71:
        /* <DEDUP_REMOVED lines=12> */
.L_x_74:
[----:B------:R-:W-:Y:S05]  /*3a90*/  BSYNC B1 ;  /* 0x0000000000017941 */ /* 0x000fea0003800000 */
.L_x_73:
        /* <DEDUP_REMOVED lines=12> */
.L_x_76:
[----:B------:R-:W-:Y:S05]  /*3b60*/  BSYNC B1 ;  /* 0x0000000000017941 */ /* 0x000fea0003800000 */
.L_x_75:
        /* <DEDUP_REMOVED lines=13> */
.L_x_78:
[----:B------:R-:W-:Y:S05]  /*3c40*/  BSYNC B1 ;  /* 0x0000000000017941 */ /* 0x000fea0003800000 */
.L_x_77:
        /* <DEDUP_REMOVED lines=13> */
.L_x_80:
[----:B------:R-:W-:Y:S05]  /*3d20*/  BSYNC B1 ;  /* 0x0000000000017941 */ /* 0x000fea0003800000 */
.L_x_79:
        /* <DEDUP_REMOVED lines=12> */
.L_x_82:
[----:B------:R-:W-:Y:S05]  /*3df0*/  BSYNC B1 ;  /* 0x0000000000017941 */ /* 0x000fea0003800000 */
.L_x_81:
[----:B-----5:R-:W-:Y:S01]  /*3e00*/  LOP3.LUT R29, R29, 0xff, RZ, 0xc0, !PT ;  /* 0x000000ff1d1d7812 */ /* 0x020fe200078ec0ff */
[----:B------:R-:W-:Y:S01]  /*3e10*/  BSSY B1, `(.L_x_83) ;  /* 0x000000b000017945 */ /* 0x000fe20003800000 */
[----:B------:R-:W-:Y:S02]  /*3e20*/  ISETP.LT.OR P1, PT, R27, 0x9, !P1 ;  /* 0x000000091b00780c */ /* 0x000fe40004f21670 */
[----:B------:R-:W-:-:S05]  /*3e30*/  F2FP.F16.E5M2.UNPACK_B R29, R29 ;  /* 0x0000001dff1d723e */ /* 0x000fca00020004ff */
[----:B------:R-:W-:-:S05]  /*3e40*/  HADD2.F32 R29, -RZ, R29.H0_H0 ;  /* 0x2000001dff1d7230 */ /* 0x000fca0000004100 */
[----:B------:R-:W-:-:S04]  /*3e50*/  FMUL R30, R29, R12 ;  /* 0x0000000c1d1e7220 */ /* 0x000fc80000400000 */
[----:B------:R-:W-:Y:S01]  /*3e60*/  FFMA R30, R23, R7, R30 ;  /* 0x00000007171e7223 */ /* 0x000fe2000000001e */
[----:B------:R-:W-:-:S04]  /*3e70*/  PRMT R23, RZ, 0x7610, R23 ;  /* 0x00007610ff177816 */ /* 0x000fc80000000017 */
[----:B------:R-:W-:-:S05]  /*3e80*/  F2FP.SATFINITE.E5M2.F32.PACK_AB_MERGE_C R29, RZ, R30, RZ ;  /* 0x0000001eff1d723e */ /* 0x000fca00048060ff */
[----:B------:R0:W-:Y:S01]  /*3e90*/  @!P0 STG.E.U8 desc[UR16][R10.64+0x28], R29 ;  /* 0x0000281d0a008986 */ /* 0x0001e2000c101110 */
[----:B------:R-:W-:Y:S05]  /*3ea0*/  @P1 BRA `(.L_x_84) ;  /* 0x0000000000041947 */ /* 0x000fea0003800000 */
[----:B------:R0:W5:Y:S02]  /*3eb0*/  LDG.E.U8 R23, desc[UR16][R24.64+0x29] ;  /* 0x0000291018177981 */ /* 0x000164000c1e1100 */
.L_x_84:
[----:B------:R-:W-:Y:S05]  /*3ec0*/  BSYNC B1 ;  /* 0x0000000000017941 */ /* 0x000fea0003800000 */
.L_x_83:
        /* <DEDUP_REMOVED lines=8> */
[----:B0-----:R-:W-:Y:S02]  /*3f50*/  F2FP.SATFINITE.E5M2.F32.PACK_AB_MERGE_C R29, RZ, R23, RZ ;  /* 0x00000017ff1d723e */ /* 0x001fe400048060ff */
[----:B------:R-:W-:-:S03]  /*3f60*/  PRMT R23, RZ, 0x7610, R23 ;  /* 0x00007610ff177816 */ /* 0x000fc60000000017 */
[----:B------:R0:W-:Y:S01]  /*3f70*/  @!P1 STG.E.U8 desc[UR16][R10.64+0x29], R29 ;  /* 0x0000291d0a009986 */ /* 0x0001e2000c101110 */
[----:B------:R-:W-:Y:S05]  /*3f80*/  @P2 BRA `(.L_x_86) ;  /* 0x0000000000042947 */ /* 0x000fea0003800000 */
[----:B------:R0:W5:Y:S02]  /*3f90*/  LDG.E.U8 R23, desc[UR16][R14.64+0x30] ;  /* 0x000030100e177981 */ /* 0x000164000c1e1100 */
.L_x_86:
[----:B------:R-:W-:Y:S05]  /*3fa0*/  BSYNC B1 ;  /* 0x0000000000017941 */ /* 0x000fea0003800000 */
.L_x_85:
[----:B-----5:R-:W-:Y:S01]  /*3fb0*/  LOP3.LUT R23, R23, 0xff, RZ, 0xc0, !PT ;  /* 0x000000ff17177812 */ /* 0x020fe200078ec0ff */
[----:B------:R-:W-:Y:S01]  /*3fc0*/  BSSY B1, `(.L_x_87) ;  /* 0x000000c000017945 */ /* 0x000fe20003800000 */
[----:B------:R-:W-:Y:S02]  /*3fd0*/  ISETP.GE.AND P1, PT, R28, 0x32, PT ;  /* 0x000000321c00780c */ /* 0x000fe40003f26270 */
[----:B------:R-:W-:Y:S02]  /*3fe0*/  F2FP.F16.E5M2.UNPACK_B R23, R23 ;  /* 0x00000017ff17723e */ /* 0x000fe400020004ff */
[----:B------:R-:W-:-:S03]  /*3ff0*/  ISETP.LT.OR P3, PT, R27, 0x1, !P1 ;  /* 0x000000011b00780c */ /* 0x000fc60004f61670 */
        /* <DEDUP_REMOVED lines=8> */
.L_x_88:
[----:B------:R-:W-:Y:S05]  /*4080*/  BSYNC B1 ;  /* 0x0000000000017941 */ /* 0x000fea0003800000 */
.L_x_87:
[----:B-----5:R-:W-:Y:S01]  /*4090*/  LOP3.LUT R21, R21, 0xff, RZ, 0xc0, !PT ;  /* 0x000000ff15157812 */ /* 0x020fe200078ec0ff */
[----:B------:R-:W-:Y:S01]  /*40a0*/  BSSY B1, `(.L_x_89) ;  /* 0x000000b000017945 */ /* 0x000fe20003800000 */
[----:B------:R-:W-:Y:S02]  /*40b0*/  ISETP.LT.OR P0, PT, R27, 0x9, !P0 ;  /* 0x000000091b00780c */ /* 0x000fe40004701670 */
[----:B------:R-:W-:-:S05]  /*40c0*/  F2FP.F16.E5M2.UNPACK_B R21, R21 ;  /* 0x00000015ff15723e */ /* 0x000fca00020004ff */
        /* <DEDUP_REMOVED lines=8> */
.L_x_90:
[----:B------:R-:W-:Y:S05]  /*4150*/  BSYNC B1 ;  /* 0x0000000000017941 */ /* 0x000fea0003800000 */
.L_x_89:
        /* <DEDUP_REMOVED lines=12> */
.L_x_92:
[----:B------:R-:W-:Y:S05]  /*4220*/  BSYNC B1 ;  /* 0x0000000000017941 */ /* 0x000fea0003800000 */
.L_x_91:
        /* <DEDUP_REMOVED lines=13> */
.L_x_94:
[----:B------:R-:W-:Y:S05]  /*4300*/  BSYNC B1 ;  /* 0x0000000000017941 */ /* 0x000fea0003800000 */
.L_x_93:
        /* <DEDUP_REMOVED lines=13> */
.L_x_96:
[----:B------:R-:W-:Y:S05]  /*43e0*/  BSYNC B1 ;  /* 0x0000000000017941 */ /* 0x000fea0003800000 */
.L_x_95:
[----:B-----5:R-:W-:Y:S01]  /*43f0*/  LOP3.LUT R17, R17, 0xff, RZ, 0xc0, !PT ;  /* 0x000000ff11117812 */ /* 0x020fe200078ec0ff */
[----:B------:R-:W-:Y:S01]  /*4400*/  BSSY B1, `(.L_x_97) ;  /* 0x000000b000017945 */ /* 0x000fe20003800000 */
[----:B------:R-:W-:Y:S02]  /*4410*/  ISETP.LT.OR P0, PT, R27, 0x9, !P0 ;  /* 0x000000091b00780c */ /* 0x000fe40004701670 */
[----:B------:R-:W-:Y:S02]  /*4420*/  F2FP.F16.E5M2.UNPACK_B R17, R17 ;  /* 0x00000011ff11723e */ /* 0x000fe400020004ff */
[----:B0-2---:R-:W-:-:S03]  /*4430*/  PRMT R14, RZ, 0x7610, R14 ;  /* 0x00007610ff0e7816 */ /* 0x005fc6000000000e */
[----:B------:R-:W-:-:S05]  /*4440*/  HADD2.F32 R17, -RZ, R17.H0_H0 ;  /* 0x20000011ff117230 */ /* 0x000fca0000004100 */
[----:B------:R-:W-:-:S04]  /*4450*/  FMUL R17, R17, R12 ;  /* 0x0000000c11117220 */ /* 0x000fc80000400000 */
[----:B------:R-:W-:-:S05]  /*4460*/  FFMA R17, R18, R7, R17 ;  /* 0x0000000712117223 */ /* 0x000fca0000000011 */
[----:B------:R-:W-:-:S05]  /*4470*/  F2FP.SATFINITE.E5M2.F32.PACK_AB_MERGE_C R17, RZ, R17, RZ ;  /* 0x00000011ff11723e */ /* 0x000fca00048060ff */
[----:B------:R0:W-:Y:S01]  /*4480*/  @!P3 STG.E.U8 desc[UR16][R8.64+0x39], R17 ;  /* 0x000039110800b986 */ /* 0x0001e2000c101110 */
[----:B------:R-:W-:Y:S05]  /*4490*/  @P0 BRA `(.L_x_98) ;  /* 0x0000000000040947 */ /* 0x000fea0003800000 */
[----:B------:R2:W5:Y:S02]  /*44a0*/  LDG.E.U8 R14, desc[UR16][R24.64+0x38] ;  /* 0x00003810180e7981 */ /* 0x000564000c1e1100 */
.L_x_98:
[----:B------:R-:W-:Y:S05]  /*44b0*/  BSYNC B1 ;  /* 0x0000000000017941 */ /* 0x000fea0003800000 */
.L_x_97:
[----:B-----5:R-:W-:Y:S01]  /*44c0*/  LOP3.LUT R14, R14, 0xff, RZ, 0xc0, !PT ;  /* 0x000000ff0e0e7812 */ /* 0x020fe200078ec0ff */
[----:B------:R-:W-:Y:S01]  /*44d0*/  BSSY B1, `(.L_x_99) ;  /* 0x000000b000017945 */ /* 0x000fe20003800000 */
[----:B------:R-:W-:Y:S02]  /*44e0*/  ISETP.LT.OR P1, PT, R27, 0x9, !P1 ;  /* 0x000000091b00780c */ /* 0x000fe40004f21670 */
[----:B------:R-:W-:-:S05]  /*44f0*/  F2FP.F16.E5M2.UNPACK_B R14, R14 ;  /* 0x0000000eff0e723e */ /* 0x000fca00020004ff */
[----:B01----:R-:W-:-:S05]  /*4500*/  HADD2.F32 R9, -RZ, R14.H0_H0 ;  /* 0x2000000eff097230 */ /* 0x003fca0000004100 */
[----:B------:R-:W-:-:S04]  /*4510*/  FMUL R8, R9, R12 ;  /* 0x0000000c09087220 */ /* 0x000fc80000400000 */
[----:B------:R-:W-:-:S05]  /*4520*/  FFMA R8, R13, R7, R8 ;  /* 0x000000070d087223 */ /* 0x000fca0000000008 */
[----:B------:R-:W-:Y:S02]  /*4530*/  F2FP.SATFINITE.E5M2.F32.PACK_AB_MERGE_C R9, RZ, R8, RZ ;  /* 0x00000008ff09723e */ /* 0x000fe400048060ff */
[----:B------:R-:W-:-:S03]  /*4540*/  PRMT R8, RZ, 0x7610, R8 ;  /* 0x00007610ff087816 */ /* 0x000fc60000000008 */
[----:B------:R0:W-:Y:S01]  /*4550*/  @!P0 STG.E.U8 desc[UR16][R10.64+0x38], R9 ;  /* 0x000038090a008986 */ /* 0x0001e2000c101110 */
[----:B------:R-:W-:Y:S05]  /*4560*/  @P1 BRA `(.L_x_100) ;  /* 0x0000000000041947 */ /* 0x000fea0003800000 */
[----:B------:R1:W5:Y:S02]  /*4570*/  LDG.E.U8 R8, desc[UR16][R24.64+0x39] ;  /* 0x0000391018087981 */ /* 0x000364000c1e1100 */
.L_x_100:
[----:B------:R-:W-:Y:S05]  /*4580*/  BSYNC B1 ;  /* 0x0000000000017941 */ /* 0x000fea0003800000 */
.L_x_99:
[----:B------:R-:W-:Y:S05]  /*4590*/  @P1 BRA `(.L_x_101) ;  /* 0x0000000800601947 */ /* 0x000fea0003800000 */
[----:B-----5:R-:W-:-:S04]  /*45a0*/  LOP3.LUT R8, R8, 0xff, RZ, 0xc0, !PT ;  /* 0x000000ff08087812 */ /* 0x020fc800078ec0ff */
[----:B------:R-:W-:-:S05]  /*45b0*/  F2FP.F16.E5M2.UNPACK_B R8, R8 ;  /* 0x00000008ff08723e */ /* 0x000fca00020004ff */
[----:B0-----:R-:W-:-:S05]  /*45c0*/  HADD2.F32 R9, -RZ, R8.H0_H0 ;  /* 0x20000008ff097230 */ /* 0x001fca0000004100 */
[----:B------:R-:W-:-:S04]  /*45d0*/  FMUL R9, R9, R12 ;  /* 0x0000000c09097220 */ /* 0x000fc80000400000 */
[----:B------:R-:W-:-:S05]  /*45e0*/  FFMA R9, R16, R7, R9 ;  /* 0x0000000710097223 */ /* 0x000fca0000000009 */
[----:B------:R-:W-:-:S05]  /*45f0*/  F2FP.SATFINITE.E5M2.F32.PACK_AB_MERGE_C R9, RZ, R9, RZ ;  /* 0x00000009ff09723e */ /* 0x000fca00048060ff */
[----:B------:R0:W-:Y:S01]  /*4600*/  STG.E.U8 desc[UR16][R10.64+0x39], R9 ;  /* 0x000039090a007986 */ /* 0x0001e2000c101110 */
[----:B------:R-:W-:Y:S05]  /*4610*/  BRA `(.L_x_101) ;  /* 0x0000000800407947 */ /* 0x000fea0003800000 */
.L_x_36:
[C---:B------:R-:W-:Y:S01]  /*4620*/  ISETP.GE.AND P3, PT, R28.reuse, 0x1, PT ;  /* 0x000000011c00780c */ /* 0x040fe20003f66270 */
[-C--:B--2---:R-:W-:Y:S01]  /*4630*/  FMUL R79, R79, R7.reuse ;  /* 0x000000074f4f7220 */ /* 0x084fe20000400000 */
[----:B------:R-:W-:Y:S01]  /*4640*/  ISETP.GE.AND P0, PT, R28, 0x2, PT ;  /* 0x000000021c00780c */ /* 0x000fe20003f06270 */
[-C--:B------:R-:W-:Y:S01]  /*4650*/  FMUL R80, R80, R7.reuse ;  /* 0x0000000750507220 */ /* 0x080fe20000400000 */
[----:B------:R-:W-:Y:S01]  /*4660*/  ISETP.LT.OR P1, PT, R27, 0x1, !P3 ;  /* 0x000000011b00780c */ /* 0x000fe20005f21670 */
[-C--:B------:R-:W-:Y:S01]  /*4670*/  FMUL R77, R77, R7.reuse ;  /* 0x000000074d4d7220 */ /* 0x080fe20000400000 */
[C---:B------:R-:W-:Y:S01]  /*4680*/  ISETP.LT.OR P2, PT, R27.reuse, 0x1, !P0 ;  /* 0x000000011b00780c */ /* 0x040fe20004741670 */
[-C--:B------:R-:W-:Y:S01]  /*4690*/  FMUL R78, R78, R7.reuse ;  /* 0x000000074e4e7220 */ /* 0x080fe20000400000 */
[----:B------:R-:W-:Y:S01]  /*46a0*/  ISETP.LT.OR P3, PT, R27, 0x9, !P3 ;  /* 0x000000091b00780c */ /* 0x000fe20005f61670 */
[----:B------:R-:W-:Y:S01]  /*46b0*/  FMUL R75, R75, R7 ;  /* 0x000000074b4b7220 */ /* 0x000fe20000400000 */
[----:B------:R-:W-:Y:S01]  /*46c0*/  F2FP.SATFINITE.E5M2.F32.PACK_AB_MERGE_C R79, RZ, R79, RZ ;  /* 0x0000004fff4f723e */ /* 0x000fe200048060ff */
[-C--:B------:R-:W-:Y:S01]  /*46d0*/  FMUL R76, R76, R7.reuse ;  /* 0x000000074c4c7220 */ /* 0x080fe20000400000 */
[----:B------:R-:W-:Y:S01]  /*46e0*/  F2FP.SATFINITE.E5M2.F32.PACK_AB_MERGE_C R15, RZ, R80, RZ ;  /* 0x00000050ff0f723e */ /* 0x000fe200048060ff */
[----:B------:R-:W-:Y:S01]  /*46f0*/  FMUL R73, R73, R7 ;  /* 0x0000000749497220 */ /* 0x000fe20000400000 */
[----:B------:R-:W-:Y:S01]  /*4700*/  F2FP.SATFINITE.E5M2.F32.PACK_AB_MERGE_C R77, RZ, R77, RZ ;  /* 0x0000004dff4d723e */ /* 0x000fe200048060ff */
[-C--:B------:R-:W-:Y:S01]  /*4710*/  FMUL R74, R74, R7.reuse ;  /* 0x000000074a4a7220 */ /* 0x080fe20000400000 */
[----:B------:R-:W-:Y:S01]  /*4720*/  ISETP.LT.OR P0, PT, R27, 0x9, !P0 ;  /* 0x000000091b00780c */ /* 0x000fe20004701670 */
[----:B------:R-:W-:Y:S01]  /*4730*/  @!P1 STG.E.U8 desc[UR16][R8.64], R79 ;  /* 0x0000004f08009986 */ /* 0x000fe2000c101110 */
[C---:B------:R-:W-:Y:S01]  /*4740*/  ISETP.GE.AND P1, PT, R28.reuse, 0x9, PT ;  /* 0x000000091c00780c */ /* 0x040fe20003f26270 */
[----:B------:R-:W-:Y:S01]  /*4750*/  FMUL R69, R69, R7 ;  /* 0x0000000745457220 */ /* 0x000fe20000400000 */
[----:B------:R-:W-:Y:S01]  /*4760*/  F2FP.SATFINITE.E5M2.F32.PACK_AB_MERGE_C R75, RZ, R75, RZ ;  /* 0x0000004bff4b723e */ /* 0x000fe200048060ff */
[----:B------:R0:W-:Y:S01]  /*4770*/  @!P2 STG.E.U8 desc[UR16][R8.64+0x1], R15 ;  /* 0x0000010f0800a986 */ /* 0x0001e2000c101110 */
[----:B------:R-:W-:Y:S01]  /*4780*/  ISETP.GE.AND P2, PT, R28, 0xa, PT ;  /* 0x0000000a1c00780c */ /* 0x000fe20003f46270 */
[-C--:B------:R-:W-:Y:S01]  /*4790*/  FMUL R70, R70, R7.reuse ;  /* 0x0000000746467220 */ /* 0x080fe20000400000 */
[----:B------:R-:W-:Y:S01]  /*47a0*/  F2FP.SATFINITE.E5M2.F32.PACK_AB_MERGE_C R25, RZ, R76, RZ ;  /* 0x0000004cff19723e */ /* 0x000fe200048060ff */
[----:B------:R-:W-:Y:S01]  /*47b0*/  @!P3 STG.E.U8 desc[UR16][R10.64], R77 ;  /* 0x0000004d0a00b986 */ /* 0x000fe2000c101110 */
[C---:B------:R-:W-:Y:S01]  /*47c0*/  ISETP.LT.OR P3, PT, R27.reuse, 0x1, !P1 ;  /* 0x000000011b00780c */ /* 0x040fe20004f61670 */
[-C--:B------:R-:W-:Y:S01]  /*47d0*/  FMUL R68, R68, R7.reuse ;  /* 0x0000000744447220 */ /* 0x080fe20000400000 */
[----:B------:R-:W-:Y:S01]  /*47e0*/  ISETP.LT.OR P5, PT, R27, 0x1, !P2 ;  /* 0x000000011b00780c */ /* 0x000fe200057a1670 */
[-C--:B------:R-:W-:Y:S01]  /*47f0*/  FMUL R67, R67, R7.reuse ;  /* 0x0000000743437220 */ /* 0x080fe20000400000 */
[----:B------:R-:W-:Y:S01]  /*4800*/  ISETP.LT.OR P1, PT, R27, 0x9, !P1 ;  /* 0x000000091b00780c */ /* 0x000fe20004f21670 */
[----:B------:R-:W-:Y:S01]  /*4810*/  FMUL R65, R65, R7 ;  /* 0x0000000741417220 */ /* 0x000fe20000400000 */
[----:B------:R-:W-:Y:S01]  /*4820*/  F2FP.SATFINITE.E5M2.F32.PACK_AB_MERGE_C R73, RZ, R73, RZ ;  /* 0x00000049ff49723e */ /* 0x000fe200048060ff */
[-C--:B------:R-:W-:Y:S01]  /*4830*/  FMUL R66, R66, R7.reuse ;  /* 0x0000000742427220 */ /* 0x080fe20000400000 */
[----:B0-----:R-:W-:Y:S01]  /*4840*/  F2FP.SATFINITE.E5M2.F32.PACK_AB_MERGE_C R15, RZ, R78, RZ ;  /* 0x0000004eff0f723e */ /* 0x001fe200048060ff */
[-C--:B------:R-:W-:Y:S01]  /*4850*/  FMUL R64, R64, R7.reuse ;  /* 0x0000000740407220 */ /* 0x080fe20000400000 */
[----:B------:R-:W-:Y:S01]  /*4860*/  ISETP.LT.OR P2, PT, R27, 0x9, !P2 ;  /* 0x000000091b00780c */ /* 0x000fe20005741670 */
[-C--:B------:R-:W-:Y:S01]  /*4870*/  FMUL R63, R63, R7.reuse ;  /* 0x000000073f3f7220 */ /* 0x080fe20000400000 */
[----:B------:R-:W-:Y:S01]  /*4880*/  F2FP.SATFINITE.E5M2.F32.PACK_AB_MERGE_C R29, RZ, R74, RZ ;  /* 0x0000004aff1d723e */ /* 0x000fe200048060ff */
[----:B------:R0:W-:Y:S01]  /*4890*/  @!P0 STG.E.U8 desc[UR16][R10.64+0x1], R15 ;  /* 0x0000010f0a008986 */ /* 0x0001e2000c101110 */
[C---:B------:R-:W-:Y:S01]  /*48a0*/  ISETP.GE.AND P0, PT, R28.reuse, 0x11, PT ;  /* 0x000000111c00780c */ /* 0x040fe20003f06270 */
[----:B------:R-:W-:Y:S01]  /*48b0*/  FMUL R61, R61, R7 ;  /* 0x000000073d3d7220 */ /* 0x000fe20000400000 */
[----:B------:R-:W-:Y:S01]  /*48c0*/  F2FP.SATFINITE.E5M2.F32.PACK_AB_MERGE_C R69, RZ, R69, RZ ;  /* 0x00000045ff45723e */ /* 0x000fe200048060ff */
[----:B------:R-:W-:Y:S01]  /*48d0*/  @!P3 STG.E.U8 desc[UR16][R8.64+0x8], R75 ;  /* 0x0000084b0800b986 */ /* 0x000fe2000c101110 */
[----:B------:R-:W-:Y:S01]  /*48e0*/  ISETP.GE.AND P3, PT, R28, 0x12, PT ;  /* 0x000000121c00780c */ /* 0x000fe20003f66270 */
[----:B------:R-:W-:Y:S01]  /*48f0*/  FMUL R62, R62, R7 ;  /* 0x000000073e3e7220 */ /* 0x000fe20000400000 */
[----:B------:R-:W-:Y:S01]  /*4900*/  F2FP.SATFINITE.E5M2.F32.PACK_AB_MERGE_C R67, RZ, R67, RZ ;  /* 0x00000043ff43723e */ /* 0x000fe200048060ff */
[----:B------:R1:W-:Y:S01]  /*4910*/  @!P5 STG.E.U8 desc[UR16][R8.64+0x9], R25 ;  /* 0x000009190800d986 */ /* 0x0003e2000c101110 */
[----:B------:R-:W-:Y:S01]  /*4920*/  ISETP.LT.OR P5, PT, R27, 0x1, !P3 ;  /* 0x000000011b00780c */ /* 0x000fe20005fa1670 */
[-C--:B------:R-:W-:Y:S01]  /*4930*/  FMUL R59, R59, R7.reuse ;  /* 0x000000073b3b7220 */ /* 0x080fe20000400000 */
[C---:B------:R-:W-:Y:S01]  /*4940*/  ISETP.LT.OR P3, PT, R27.reuse, 0x9, !P3 ;  /* 0x000000091b00780c */ /* 0x040fe20005f61670 */
[----:B------:R-:W-:Y:S01]  /*4950*/  @!P1 STG.E.U8 desc[UR16][R10.64+0x8], R73 ;  /* 0x000008490a009986 */ /* 0x000fe2000c101110 */
[----:B------:R-:W-:Y:S01]  /*4960*/  ISETP.LT.OR P1, PT, R27, 0x1, !P0 ;  /* 0x000000011b00780c */ /* 0x000fe20004721670 */
[-C--:B------:R-:W-:Y:S01]  /*4970*/  FMUL R60, R60, R7.reuse ;  /* 0x000000073c3c7220 */ /* 0x080fe20000400000 */
[----:B0-----:R-:W-:Y:S01]  /*4980*/  F2FP.SATFINITE.E5M2.F32.PACK_AB_MERGE_C R15, RZ, R70, RZ ;  /* 0x00000046ff0f723e */ /* 0x001fe200048060ff */
[----:B------:R-:W-:Y:S01]  /*4990*/  @!P2 STG.E.U8 desc[UR16][R10.64+0x9], R29 ;  /* 0x0000091d0a00a986 */ /* 0x000fe2000c101110 */
[----:B------:R-:W-:Y:S01]  /*49a0*/  ISETP.GE.AND P2, PT, R28, 0x19, PT ;  /* 0x000000191c00780c */ /* 0x000fe20003f46270 */
[-C--:B------:R-:W-:Y:S01]  /*49b0*/  FMUL R57, R57, R7.reuse ;  /* 0x0000000739397220 */ /* 0x080fe20000400000 */
[C---:B------:R-:W-:Y:S01]  /*49c0*/  ISETP.LT.OR P0, PT, R27.reuse, 0x9, !P0 ;  /* 0x000000091b00780c */ /* 0x040fe20004701670 */
[-C--:B------:R-:W-:Y:S01]  /*49d0*/  FMUL R58, R58, R7.reuse ;  /* 0x000000073a3a7220 */ /* 0x080fe20000400000 */
[----:B------:R-:W-:Y:S01]  /*49e0*/  ISETP.LT.OR P6, PT, R27, 0x1, !P2 ;  /* 0x000000011b00780c */ /* 0x000fe200057c1670 */
[----:B------:R0:W-:Y:S01]  /*49f0*/  @!P5 STG.E.U8 desc[UR16][R8.64+0x11], R15 ;  /* 0x0000110f0800d986 */ /* 0x0001e2000c101110 */
[----:B-1----:R-:W-:Y:S01]  /*4a00*/  F2FP.SATFINITE.E5M2.F32.PACK_AB_MERGE_C R25, RZ, R68, RZ ;  /* 0x00000044ff19723e */ /* 0x002fe200048060ff */
[----:B------:R-:W-:Y:S01]  /*4a10*/  FMUL R56, R56, R7 ;  /* 0x0000000738387220 */ /* 0x000fe20000400000 */
[----:B------:R-:W-:Y:S01]  /*4a20*/  F2FP.SATFINITE.E5M2.F32.PACK_AB_MERGE_C R65, RZ, R65, RZ ;  /* 0x00000041ff41723e */ /* 0x000fe200048060ff */
[----:B------:R-:W-:Y:S01]  /*4a30*/  @!P1 STG.E.U8 desc[UR16][R8.64+0x10], R69 ;  /* 0x0000104508009986 */ /* 0x000fe2000c101110 */
[----:B------:R-:W-:Y:S01]  /*4a40*/  ISETP.GE.AND P1, PT, R28, 0x1a, PT ;  /* 0x0000001a1c00780c */ /* 0x000fe20003f26270 */
[-C--:B------:R-:W-:Y:S01]  /*4a50*/  FMUL R23, R23, R7.reuse ;  /* 0x0000000717177220 */ /* 0x080fe20000400000 */
[C---:B------:R-:W-:Y:S01]  /*4a60*/  ISETP.LT.OR P2, PT, R27.reuse, 0x9, !P2 ;  /* 0x000000091b00780c */ /* 0x040fe20005741670 */
[----:B------:R1:W-:Y:S01]  /*4a70*/  @!P3 STG.E.U8 desc[UR16][R10.64+0x11], R25 ;  /* 0x000011190a00b986 */ /* 0x0003e2000c101110 */
[----:B------:R-:W-:Y:S01]  /*4a80*/  ISETP.LT.OR P5, PT, R27, 0x1, !P1 ;  /* 0x000000011b00780c */ /* 0x000fe20004fa1670 */
[-C--:B------:R-:W-:Y:S01]  /*4a90*/  FMUL R21, R21, R7.reuse ;  /* 0x0000000715157220 */ /* 0x080fe20000400000 */
[----:B------:R-:W-:Y:S01]  /*4aa0*/  ISETP.LT.OR P3, PT, R27, 0x9, !P1 ;  /* 0x000000091b00780c */ /* 0x000fe20004f61670 */
[----:B------:R-:W-:Y:S01]  /*4ab0*/  @!P0 STG.E.U8 desc[UR16][R10.64+0x10], R67 ;  /* 0x000010430a008986 */ /* 0x000fe2000c101110 */
[----:B0-----:R-:W-:Y:S01]  /*4ac0*/  F2FP.SATFINITE.E5M2.F32.PACK_AB_MERGE_C R15, RZ, R66, RZ ;  /* 0x00000042ff0f723e */ /* 0x001fe200048060ff */
[-C--:B------:R-:W-:Y:S01]  /*4ad0*/  FMUL R22, R22, R7.reuse ;  /* 0x0000000716167220 */ /* 0x080fe20000400000 */
[C---:B------:R-:W-:Y:S01]  /*4ae0*/  ISETP.GE.AND P0, PT, R28.reuse, 0x21, PT ;  /* 0x000000211c00780c */ /* 0x040fe20003f06270 */
[----:B------:R-:W-:Y:S01]  /*4af0*/  @!P6 STG.E.U8 desc[UR16][R8.64+0x18], R65 ;  /* 0x000018410800e986 */ /* 0x000fe2000c101110 */
[----:B------:R-:W-:Y:S01]  /*4b00*/  ISETP.GE.AND P1, PT, R28, 0x22, PT ;  /* 0x000000221c00780c */ /* 0x000fe20003f26270 */
[-C--:B------:R-:W-:Y:S01]  /*4b10*/  FMUL R19, R19, R7.reuse ;  /* 0x0000000713137220 */ /* 0x080fe20000400000 */
[C---:B------:R-:W-:Y:S01]  /*4b20*/  ISETP.LT.OR P6, PT, R27.reuse, 0x1, !P0 ;  /* 0x000000011b00780c */ /* 0x040fe200047c1670 */
[-C--:B------:R-:W-:Y:S01]  /*4b30*/  FMUL R20, R20, R7.reuse ;  /* 0x0000000714147220 */ /* 0x080fe20000400000 */
[----:B-1----:R-:W-:Y:S01]  /*4b40*/  F2FP.SATFINITE.E5M2.F32.PACK_AB_MERGE_C R25, RZ, R64, RZ ;  /* 0x00000040ff19723e */ /* 0x002fe200048060ff */
[----:B------:R0:W-:Y:S01]  /*4b50*/  @!P5 STG.E.U8 desc[UR16][R8.64+0x19], R15 ;  /* 0x0000190f0800d986 */ /* 0x0001e2000c101110 */
[----:B------:R-:W-:Y:S01]  /*4b60*/  ISETP.LT.OR P5, PT, R27, 0x1, !P1 ;  /* 0x000000011b00780c */ /* 0x000fe20004fa1670 */
[----:B------:R-:W-:Y:S01]  /*4b70*/  FMUL R17, R17, R7 ;  /* 0x0000000711117220 */ /* 0x000fe20000400000 */
[----:B------:R-:W-:Y:S01]  /*4b80*/  F2FP.SATFINITE.E5M2.F32.PACK_AB_MERGE_C R63, RZ, R63, RZ ;  /* 0x0000003fff3f723e */ /* 0x000fe200048060ff */
[----:B------:R1:W-:Y:S01]  /*4b90*/  @!P3 STG.E.U8 desc[UR16][R10.64+0x19], R25 ;  /* 0x000019190a00b986 */ /* 0x0003e2000c101110 */
[----:B------:R-:W-:Y:S01]  /*4ba0*/  F2FP.SATFINITE.E5M2.F32.PACK_AB_MERGE_C R61, RZ, R61, RZ ;  /* 0x0000003dff3d723e */ /* 0x000fe200048060ff */
[-C--:B------:R-:W-:Y:S01]  /*4bb0*/  FMUL R18, R18, R7.reuse ;  /* 0x0000000712127220 */ /* 0x080fe20000400000 */
[----:B------:R-:W-:Y:S01]  /*4bc0*/  F2FP.SATFINITE.E5M2.F32.PACK_AB_MERGE_C R29, RZ, R62, RZ ;  /* 0x0000003eff1d723e */ /* 0x000fe200048060ff */
[----:B------:R-:W-:Y:S01]  /*4bd0*/  @!P2 STG.E.U8 desc[UR16][R10.64+0x18], R63 ;  /* 0x0000183f0a00a986 */ /* 0x000fe2000c101110 */
[----:B------:R-:W-:Y:S01]  /*4be0*/  ISETP.LT.OR P3, PT, R27, 0x9, !P1 ;  /* 0x000000091b00780c */ /* 0x000fe20004f61670 */
[-C--:B------:R-:W-:Y:S01]  /*4bf0*/  FMUL R13, R13, R7.reuse ;  /* 0x000000070d0d7220 */ /* 0x080fe20000400000 */
[----:B------:R-:W-:Y:S01]  /*4c00*/  ISETP.GE.AND P2, PT, R28, 0x29, PT ;  /* 0x000000291c00780c */ /* 0x000fe20003f46270 */
[----:B------:R-:W-:Y:S01]  /*4c10*/  @!P6 STG.E.U8 desc[UR16][R8.64+0x20], R61 ;  /* 0x0000203d0800e986 */ /* 0x000fe2000c101110 */
[C---:B------:R-:W-:Y:S01]  /*4c20*/  ISETP.LT.OR P0, PT, R27.reuse, 0x9, !P0 ;  /* 0x000000091b00780c */ /* 0x040fe20004701670 */
[----:B------:R-:W-:Y:S01]  /*4c30*/  FMUL R16, R16, R7 ;  /* 0x0000000710107220 */ /* 0x000fe20000400000 */
[----:B------:R-:W-:Y:S01]  /*4c40*/  ISETP.GE.AND P1, PT, R28, 0x2a, PT ;  /* 0x0000002a1c00780c */ /* 0x000fe20003f26270 */
[----:B------:R-:W-:Y:S01]  /*4c50*/  @!P5 STG.E.U8 desc[UR16][R8.64+0x21], R29 ;  /* 0x0000211d0800d986 */ /* 0x000fe2000c101110 */
[----:B------:R-:W-:-:S02]  /*4c60*/  ISETP.LT.OR P6, PT, R27, 0x1, !P2 ;  /* 0x000000011b00780c */ /* 0x000fc400057c1670 */
[C---:B------:R-:W-:Y:S02]  /*4c70*/  ISETP.LT.OR P5, PT, R27.reuse, 0x1, !P1 ;  /* 0x000000011b00780c */ /* 0x040fe40004fa1670 */
[----:B------:R-:W-:Y:S02]  /*4c80*/  F2FP.SATFINITE.E5M2.F32.PACK_AB_MERGE_C R59, RZ, R59, RZ ;  /* 0x0000003bff3b723e */ /* 0x000fe400048060ff */
[----:B0-----:R-:W-:Y:S02]  /*4c90*/  F2FP.SATFINITE.E5M2.F32.PACK_AB_MERGE_C R15, RZ, R60, RZ ;  /* 0x0000003cff0f723e */ /* 0x001fe400048060ff */
[----:B------:R-:W-:Y:S01]  /*4ca0*/  F2FP.SATFINITE.E5M2.F32.PACK_AB_MERGE_C R57, RZ, R57, RZ ;  /* 0x00000039ff39723e */ /* 0x000fe200048060ff */
[----:B------:R-:W-:Y:S01]  /*4cb0*/  @!P0 STG.E.U8 desc[UR16][R10.64+0x20], R59 ;  /* 0x0000203b0a008986 */ /* 0x000fe2000c101110 */
[----:B-1----:R-:W-:Y:S02]  /*4cc0*/  F2FP.SATFINITE.E5M2.F32.PACK_AB_MERGE_C R25, RZ, R58, RZ ;  /* 0x0000003aff19723e */ /* 0x002fe400048060ff */
[C---:B------:R-:W-:Y:S01]  /*4cd0*/  ISETP.LT.OR P1, PT, R27.reuse, 0x9, !P1 ;  /* 0x000000091b00780c */ /* 0x040fe20004f21670 */
[----:B------:R0:W-:Y:S01]  /*4ce0*/  @!P3 STG.E.U8 desc[UR16][R10.64+0x21], R15 ;  /* 0x0000210f0a00b986 */ /* 0x0001e2000c101110 */
[----:B------:R-:W-:-:S02]  /*4cf0*/  ISETP.LT.OR P2, PT, R27, 0x9, !P2 ;  /* 0x000000091b00780c */ /* 0x000fc40005741670 */
[C---:B------:R-:W-:Y:S01]  /*4d00*/  ISETP.GE.AND P3, PT, R28.reuse, 0x31, PT ;  /* 0x000000311c00780c */ /* 0x040fe20003f66270 */
[----:B------:R-:W-:Y:S01]  /*4d10*/  @!P6 STG.E.U8 desc[UR16][R8.64+0x28], R57 ;  /* 0x000028390800e986 */ /* 0x000fe2000c101110 */
[----:B------:R-:W-:Y:S02]  /*4d20*/  ISETP.GE.AND P0, PT, R28, 0x32, PT ;  /* 0x000000321c00780c */ /* 0x000fe40003f06270 */
[----:B------:R-:W-:Y:S01]  /*4d30*/  F2FP.SATFINITE.E5M2.F32.PACK_AB_MERGE_C R23, RZ, R23, RZ ;  /* 0x00000017ff17723e */ /* 0x000fe200048060ff */
[----:B------:R1:W-:Y:S01]  /*4d40*/  @!P5 STG.E.U8 desc[UR16][R8.64+0x29], R25 ;  /* 0x000029190800d986 */ /* 0x0003e2000c101110 */
[C---:B------:R-:W-:Y:S02]  /*4d50*/  ISETP.LT.OR P5, PT, R27.reuse, 0x1, !P3 ;  /* 0x000000011b00780c */ /* 0x040fe40005fa1670 */
[----:B------:R-:W-:Y:S02]  /*4d60*/  ISETP.LT.OR P6, PT, R27, 0x1, !P0 ;  /* 0x000000011b00780c */ /* 0x000fe400047c1670 */
[----:B0-----:R-:W-:Y:S01]  /*4d70*/  F2FP.SATFINITE.E5M2.F32.PACK_AB_MERGE_C R15, RZ, R56, RZ ;  /* 0x00000038ff0f723e */ /* 0x001fe200048060ff */
[----:B------:R-:W-:Y:S01]  /*4d80*/  @!P2 STG.E.U8 desc[UR16][R10.64+0x28], R23 ;  /* 0x000028170a00a986 */ /* 0x000fe2000c101110 */
[----:B------:R-:W-:-:S02]  /*4d90*/  F2FP.SATFINITE.E5M2.F32.PACK_AB_MERGE_C R21, RZ, R21, RZ ;  /* 0x00000015ff15723e */ /* 0x000fc400048060ff */
[C---:B------:R-:W-:Y:S01]  /*4da0*/  ISETP.GE.AND P2, PT, R28.reuse, 0x3a, PT ;  /* 0x0000003a1c00780c */ /* 0x040fe20003f46270 */
[----:B------:R0:W-:Y:S01]  /*4db0*/  @!P1 STG.E.U8 desc[UR16][R10.64+0x29], R15 ;  /* 0x0000290f0a009986 */ /* 0x0001e2000c101110 */
[C---:B------:R-:W-:Y:S02]  /*4dc0*/  ISETP.LT.OR P1, PT, R27.reuse, 0x9, !P3 ;  /* 0x000000091b00780c */ /* 0x040fe40005f21670 */
[----:B-1----:R-:W-:Y:S01]  /*4dd0*/  F2FP.SATFINITE.E5M2.F32.PACK_AB_MERGE_C R25, RZ, R22, RZ ;  /* 0x00000016ff19723e */ /* 0x002fe200048060ff */
[----:B------:R1:W-:Y:S01]  /*4de0*/  @!P5 STG.E.U8 desc[UR16][R8.64+0x30], R21 ;  /* 0x000030150800d986 */ /* 0x0003e2000c101110 */
[----:B------:R-:W-:Y:S02]  /*4df0*/  ISETP.GE.AND P3, PT, R28, 0x39, PT ;  /* 0x000000391c00780c */ /* 0x000fe40003f66270 */
[C---:B------:R-:W-:Y:S01]  /*4e00*/  ISETP.LT.OR P0, PT, R27.reuse, 0x9, !P0 ;  /* 0x000000091b00780c */ /* 0x040fe20004701670 */
[----:B------:R2:W-:Y:S01]  /*4e10*/  @!P6 STG.E.U8 desc[UR16][R8.64+0x31], R25 ;  /* 0x000031190800e986 */ /* 0x0005e2000c101110 */
[----:B------:R-:W-:-:S02]  /*4e20*/  ISETP.LT.OR P5, PT, R27, 0x1, !P3 ;  /* 0x000000011b00780c */ /* 0x000fc40005fa1670 */
[C---:B------:R-:W-:Y:S02]  /*4e30*/  ISETP.LT.OR P6, PT, R27.reuse, 0x1, !P2 ;  /* 0x000000011b00780c */ /* 0x040fe400057c1670 */
[C---:B------:R-:W-:Y:S02]  /*4e40*/  ISETP.LT.OR P3, PT, R27.reuse, 0x9, !P3 ;  /* 0x000000091b00780c */ /* 0x040fe40005f61670 */
[----:B------:R-:W-:Y:S02]  /*4e50*/  ISETP.LT.OR P2, PT, R27, 0x9, !P2 ;  /* 0x000000091b00780c */ /* 0x000fe40005741670 */
[----:B------:R-:W-:Y:S02]  /*4e60*/  F2FP.SATFINITE.E5M2.F32.PACK_AB_MERGE_C R19, RZ, R19, RZ ;  /* 0x00000013ff13723e */ /* 0x000fe400048060ff */
[----:B0-----:R-:W-:Y:S02]  /*4e70*/  F2FP.SATFINITE.E5M2.F32.PACK_AB_MERGE_C R15, RZ, R20, RZ ;  /* 0x00000014ff0f723e */ /* 0x001fe400048060ff */
[----:B------:R-:W-:Y:S01]  /*4e80*/  F2FP.SATFINITE.E5M2.F32.PACK_AB_MERGE_C R17, RZ, R17, RZ ;  /* 0x00000011ff11723e */ /* 0x000fe200048060ff */
[----:B------:R2:W-:Y:S01]  /*4e90*/  @!P1 STG.E.U8 desc[UR16][R10.64+0x30], R19 ;  /* 0x000030130a009986 */ /* 0x0005e2000c101110 */
[----:B-1----:R-:W-:-:S02]  /*4ea0*/  F2FP.SATFINITE.E5M2.F32.PACK_AB_MERGE_C R21, RZ, R18, RZ ;  /* 0x00000012ff15723e */ /* 0x002fc400048060ff */
[----:B------:R-:W-:Y:S01]  /*4eb0*/  F2FP.SATFINITE.E5M2.F32.PACK_AB_MERGE_C R13, RZ, R13, RZ ;  /* 0x0000000dff0d723e */ /* 0x000fe200048060ff */
[----:B------:R2:W-:Y:S01]  /*4ec0*/  @!P0 STG.E.U8 desc[UR16][R10.64+0x31], R15 ;  /* 0x0000310f0a008986 */ /* 0x0005e2000c101110 */
[----:B------:R-:W-:-:S03]  /*4ed0*/  F2FP.SATFINITE.E5M2.F32.PACK_AB_MERGE_C R23, RZ, R16, RZ ;  /* 0x00000010ff17723e */ /* 0x000fc600048060ff */
[----:B------:R2:W-:Y:S04]  /*4ee0*/  @!P5 STG.E.U8 desc[UR16][R8.64+0x38], R17 ;  /* 0x000038110800d986 */ /* 0x0005e8000c101110 */
[----:B------:R2:W-:Y:S04]  /*4ef0*/  @!P6 STG.E.U8 desc[UR16][R8.64+0x39], R21 ;  /* 0x000039150800e986 */ /* 0x0005e8000c101110 */
[----:B------:R2:W-:Y:S04]  /*4f00*/  @!P3 STG.E.U8 desc[UR16][R10.64+0x38], R13 ;  /* 0x0000380d0a00b986 */ /* 0x0005e8000c101110 */
[----:B------:R2:W-:Y:S02]  /*4f10*/  @!P2 STG.E.U8 desc[UR16][R10.64+0x39], R23 ;  /* 0x000039170a00a986 */ /* 0x0005e4000c101110 */
.L_x_101:
[----:B------:R-:W-:Y:S05]  /*4f20*/  BSYNC B0 ;  /* 0x0000000000007941 */ /* 0x000fea0003800000 */
.L_x_35:
[----:B------:R-:W-:Y:S01]  /*4f30*/  ULDC UR6, c[0x0][0xc] ;  /* 0x0000030000067ab9 */ /* 0x000fe20000000800 */
[----:B------:R-:W-:Y:S01]  /*4f40*/  ULDC UR7, c[0x0][0x10] ;  /* 0x0000040000077ab9 */ /* 0x000fe20000000800 */
[----:B0-2---:R-:W0:Y:S01]  /*4f50*/  LDC R9, c[0x0][0x14] ;  /* 0x00000500ff097b82 */ /* 0x005e220000000800 */
[----:B------:R-:W-:Y:S01]  /*4f60*/  UIMAD.WIDE.U32 UR6, UR6, UR7, URZ ;  /* 0x00000007060672a5 */ /* 0x000fe2000f8e003f */
[----:B-----5:R-:W-:Y:S01]  /*4f70*/  PRMT R8, RZ, 0x7610, R8 ;  /* 0x00007610ff087816 */ /* 0x020fe20000000008 */
[----:B------:R-:W-:Y:S02]  /*4f80*/  IMAD.MOV.U32 R72, RZ, RZ, -0x1 ;  /* 0xffffffffff487424 */ /* 0x000fe400078e00ff */
[----:B------:R-:W-:Y:S02]  /*4f90*/  IMAD.MOV.U32 R14, RZ, RZ, -0x1 ;  /* 0xffffffffff0e7424 */ /* 0x000fe400078e00ff */
[----:B0-----:R-:W-:-:S04]  /*4fa0*/  IMAD.WIDE.U32 R4, R9, UR6, R4 ;  /* 0x0000000609047c25 */ /* 0x001fc8000f8e0004 */
[----:B------:R-:W-:Y:S01]  /*4fb0*/  IMAD R9, R9, UR7, RZ ;  /* 0x0000000709097c24 */ /* 0x000fe2000f8e02ff */
[----:B------:R-:W-:Y:S02]  /*4fc0*/  ULDC.64 UR6, c[0x0][0x650] ;  /* 0x0001940000067ab9 */ /* 0x000fe40000000a00 */
[----:B------:R-:W-:Y:S01]  /*4fd0*/  ISETP.GE.U32.AND P0, PT, R4, UR6, PT ;  /* 0x0000000604007c0c */ /* 0x000fe2000bf06070 */
[----:B------:R-:W-:-:S05]  /*4fe0*/  IMAD.IADD R5, R5, 0x1, R9 ;  /* 0x0000000105057824 */ /* 0x000fca00078e0209 */
[----:B------:R-:W-:-:S13]  /*4ff0*/  ISETP.GE.U32.AND.EX P0, PT, R5, UR7, PT, P0 ;  /* 0x0000000705007c0c */ /* 0x000fda000bf06100 */
[----:B------:R-:W-:Y:S05]  /*5000*/  @P0 BRA `(.L_x_102) ;  /* 0x0000000400640947 */ /* 0x000fea0003800000 */
[----:B------:R-:W0:Y:S01]  /*5010*/  S2R R22, SR_CTAID.X ;  /* 0x0000000000167919 */ /* 0x000e220000002500 */
[----:B------:R-:W2:Y:S01]  /*5020*/  LDC.64 R16, c[0x0][0x628] ;  /* 0x00018a00ff107b82 */ /* 0x000ea20000000a00 */
[----:B------:R-:W-:Y:S01]  /*5030*/  ULDC UR6, c[0x0][0x150] ;  /* 0x0000540000067ab9 */ /* 0x000fe20000000800 */
[----:B------:R-:W-:Y:S01]  /*5040*/  IMAD.MOV.U32 R14, RZ, RZ, R4 ;  /* 0x000000ffff0e7224 */ /* 0x000fe200078e0004 */
[----:B-1-34-:R-:W1:Y:S01]  /*5050*/  S2R R24, SR_CTAID.Y ;  /* 0x0000000000187919 */ /* 0x01ae620000002600 */
[----:B------:R-:W-:-:S04]  /*5060*/  IMAD.MOV.U32 R15, RZ, RZ, R5 ;  /* 0x000000ffff0f7224 */ /* 0x000fc800078e0005 */
[----:B------:R-:W3:Y:S08]  /*5070*/  LDC R25, c[0x0][0x144] ;  /* 0x00005100ff197b82 */ /* 0x000ef00000000800 */
[----:B------:R-:W4:Y:S08]  /*5080*/  LDC R18, c[0x0][0x630] ;  /* 0x00018c00ff127b82 */ /* 0x000f300000000800 */
[----:B------:R-:W1:Y:S01]  /*5090*/  LDC.64 R20, c[0x0][0x620] ;  /* 0x00018800ff147b82 */ /* 0x000e620000000a00 */
[----:B--2---:R-:W-:-:S04]  /*50a0*/  ISETP.NE.U32.AND P0, PT, R16, RZ, PT ;  /* 0x000000ff1000720c */ /* 0x004fc80003f05070 */
[----:B------:R-:W-:Y:S02]  /*50b0*/  ISETP.NE.AND.EX P0, PT, R17, RZ, PT, P0 ;  /* 0x000000ff1100720c */ /* 0x000fe40003f05300 */
[----:B0-----:R-:W-:-:S05]  /*50c0*/  I2FP.F32.U32 R8, R22 ;  /* 0x0000001600087245 */ /* 0x001fca0000201000 */
[----:B------:R-:W-:-:S04]  /*50d0*/  FMUL R8, R8, UR6 ;  /* 0x0000000608087c20 */ /* 0x000fc80008400000 */
[----:B------:R0:W2:Y:S02]  /*50e0*/  F2I.U32.TRUNC.NTZ R23, R8 ;  /* 0x0000000800177305 */ /* 0x0000a4000020f000 */
[----:B---34-:R-:W-:Y:S05]  /*50f0*/  @!P0 BRA `(.L_x_103) ;  /* 0x0000000000288947 */ /* 0x018fea0003800000 */
[----:B------:R-:W3:Y:S02]  /*5100*/  LDC R9, c[0x0][0x634] ;  /* 0x00018d00ff097b82 */ /* 0x000ee40000000800 */
[----:B---3--:R-:W-:-:S05]  /*5110*/  IADD3 R13, P0, R4, R9, RZ ;  /* 0x00000009040d7210 */ /* 0x008fca0007f1e0ff */
[----:B------:R-:W-:-:S04]  /*5120*/  IMAD.X R19, RZ, RZ, R5, P0 ;  /* 0x000000ffff137224 */ /* 0x000fc800000e0605 */
[----:B0-----:R-:W-:-:S04]  /*5130*/  IMAD.WIDE.U32 R8, R19, R16, RZ ;  /* 0x0000001013087225 */ /* 0x001fc800078e00ff */
[----:B------:R-:W-:-:S04]  /*5140*/  IMAD.WIDE.U32 R10, P0, R13, R17, R8 ;  /* 0x000000110d0a7225 */ /* 0x000fc80007800008 */
[----:B------:R-:W-:-:S04]  /*5150*/  IMAD.WIDE.U32 R8, R13, R16, RZ ;  /* 0x000000100d087225 */ /* 0x000fc800078e00ff */
[----:B------:R-:W-:Y:S01]  /*5160*/  IMAD.X R15, RZ, RZ, RZ, P0 ;  /* 0x000000ffff0f7224 */ /* 0x000fe200000e06ff */
[----:B------:R-:W-:Y:S01]  /*5170*/  IADD3 RZ, P0, R9, R10, RZ ;  /* 0x0000000a09ff7210 */ /* 0x000fe20007f1e0ff */
[----:B------:R-:W-:-:S04]  /*5180*/  IMAD.MOV.U32 R14, RZ, RZ, R11 ;  /* 0x000000ffff0e7224 */ /* 0x000fc800078e000b */
[----:B------:R-:W-:-:S08]  /*5190*/  IMAD.WIDE.U32.X R14, R19, R17, R14, P0 ;  /* 0x00000011130e7225 */ /* 0x000fd000000e040e */
.L_x_103:
[----:B------:R-:W3:Y:S01]  /*51a0*/  LDC.64 R30, c[0x0][0x640] ;  /* 0x00019000ff1e7b82 */ /* 0x000ee20000000a00 */
[-C--:B------:R-:W-:Y:S01]  /*51b0*/  SHF.R.U64 R19, R14, R18.reuse, R15 ;  /* 0x000000120e137219 */ /* 0x080fe2000000120f */
[----:B--2---:R-:W-:Y:S01]  /*51c0*/  IMAD.MOV R23, RZ, RZ, -R23 ;  /* 0x000000ffff177224 */ /* 0x004fe200078e0a17 */
[----:B0-----:R-:W-:Y:S01]  /*51d0*/  SHF.R.U32.HI R8, RZ, R18, R15 ;  /* 0x00000012ff087219 */ /* 0x001fe2000001160f */
[----:B------:R-:W-:Y:S01]  /*51e0*/  ULDC UR6, c[0x0][0x154] ;  /* 0x0000550000067ab9 */ /* 0x000fe20000000800 */
[----:B------:R-:W-:Y:S01]  /*51f0*/  IADD3 R11, P0, RZ, -R19, RZ ;  /* 0x80000013ff0b7210 */ /* 0x000fe20007f1e0ff */
[----:B------:R-:W-:Y:S02]  /*5200*/  IMAD R25, R25, R23, R22 ;  /* 0x0000001719197224 */ /* 0x000fe400078e0216 */
[----:B------:R-:W0:Y:S01]  /*5210*/  LDC R14, c[0x0][0x618] ;  /* 0x00018600ff0e7b82 */ /* 0x000e220000000800 */
[----:B------:R-:W-:Y:S02]  /*5220*/  IMAD.MOV.U32 R13, RZ, RZ, 0x1 ;  /* 0x00000001ff0d7424 */ /* 0x000fe400078e00ff */
[----:B------:R-:W-:-:S04]  /*5230*/  IMAD.X R9, RZ, RZ, ~R8, P0 ;  /* 0x000000ffff097224 */ /* 0x000fc800000e0e08 */
[-C--:B-1----:R-:W-:Y:S01]  /*5240*/  IMAD R10, R9, R20.reuse, RZ ;  /* 0x00000014090a7224 */ /* 0x082fe200078e02ff */
[----:B------:R-:W1:Y:S01]  /*5250*/  LDC R26, c[0x0][0x608] ;  /* 0x00018200ff1a7b82 */ /* 0x000e620000000800 */
[----:B------:R-:W-:-:S04]  /*5260*/  IMAD.WIDE.U32 R8, R11, R20, R4 ;  /* 0x000000140b087225 */ /* 0x000fc800078e0004 */
[----:B------:R-:W-:Y:S01]  /*5270*/  IMAD R11, R11, R21, R10 ;  /* 0x000000150b0b7224 */ /* 0x000fe200078e020a */
[----:B------:R-:W-:Y:S02]  /*5280*/  I2FP.F32.U32 R10, R24 ;  /* 0x00000018000a7245 */ /* 0x000fe40000201000 */
[----:B------:R-:W2:Y:S01]  /*5290*/  LDC R28, c[0x0][0x658] ;  /* 0x00019600ff1c7b82 */ /* 0x000ea20000000800 */
[----:B------:R-:W-:Y:S01]  /*52a0*/  IMAD.IADD R9, R9, 0x1, R11 ;  /* 0x0000000109097824 */ /* 0x000fe200078e020b */
[----:B---3--:R-:W-:Y:S01]  /*52b0*/  ISETP.NE.U32.AND P0, PT, R30, RZ, PT ;  /* 0x000000ff1e00720c */ /* 0x008fe20003f05070 */
[----:B------:R-:W-:Y:S01]  /*52c0*/  FMUL R10, R10, UR6 ;  /* 0x000000060a0a7c20 */ /* 0x000fe20008400000 */
[----:B------:R-:W-:Y:S02]  /*52d0*/  IMAD.MOV.U32 R11, RZ, RZ, -0x1 ;  /* 0xffffffffff0b7424 */ /* 0x000fe400078e00ff */
[----:B------:R-:W-:Y:S01]  /*52e0*/  ISETP.NE.AND.EX P0, PT, R31, RZ, PT, P0 ;  /* 0x000000ff1f00720c */ /* 0x000fe20003f05300 */
[----:B------:R3:W4:Y:S01]  /*52f0*/  F2I.U32.TRUNC.NTZ R21, R10 ;  /* 0x0000000a00157305 */ /* 0x000722000020f000 */
[----:B------:R-:W3:Y:S01]  /*5300*/  LDC R23, c[0x0][0x148] ;  /* 0x00005200ff177b82 */ /* 0x000ee20000000800 */
[----:B0-----:R-:W-:-:S02]  /*5310*/  SHF.R.U64 R18, R8, R14, R9 ;  /* 0x0000000e08127219 */ /* 0x001fc40000001209 */
[----:B------:R-:W-:-:S05]  /*5320*/  SHF.R.U32.HI R9, RZ, R14, R9 ;  /* 0x0000000eff097219 */ /* 0x000fca0000011609 */
[----:B------:R-:W0:Y:S01]  /*5330*/  LDC R22, c[0x0][0x600] ;  /* 0x00018000ff167b82 */ /* 0x000e220000000800 */
[-CC-:B-1----:R-:W-:Y:S02]  /*5340*/  SHF.R.U64 R16, R18, R26.reuse, R9.reuse ;  /* 0x0000001a12107219 */ /* 0x182fe40000001209 */
[----:B------:R-:W-:-:S05]  /*5350*/  SHF.R.U32.HI R9, RZ, R26, R9 ;  /* 0x0000001aff097219 */ /* 0x000fca0000011609 */
[----:B------:R-:W1:Y:S01]  /*5360*/  LDC R29, c[0x0][0x648] ;  /* 0x00019200ff1d7b82 */ /* 0x000e620000000800 */
[-CC-:B--2---:R-:W-:Y:S02]  /*5370*/  SHF.R.U64 R20, R16, R28.reuse, R9.reuse ;  /* 0x0000001c10147219 */ /* 0x184fe40000001209 */
[-C--:B------:R-:W-:Y:S02]  /*5380*/  SHF.L.U32 R11, R11, R28.reuse, RZ ;  /* 0x0000001c0b0b7219 */ /* 0x080fe400000006ff */
[-C--:B------:R-:W-:Y:S01]  /*5390*/  SHF.R.U32.HI R9, RZ, R28.reuse, R9 ;  /* 0x0000001cff097219 */ /* 0x080fe20000011609 */
[----:B------:R-:W-:Y:S01]  /*53a0*/  IMAD.MOV.U32 R8, RZ, RZ, R20 ;  /* 0x000000ffff087224 */ /* 0x000fe200078e0014 */
[----:B------:R-:W-:Y:S01]  /*53b0*/  SHF.L.U32 R26, R13, R28, RZ ;  /* 0x0000001c0d1a7219 */ /* 0x000fe200000006ff */
[----:B------:R-:W2:Y:S01]  /*53c0*/  LDC R32, c[0x0][0x638] ;  /* 0x00018e00ff207b82 */ /* 0x000ea20000000800 */
[----:B------:R-:W-:-:S07]  /*53d0*/  LOP3.LUT R27, RZ, R11, RZ, 0x33, !PT ;  /* 0x0000000bff1b7212 */ /* 0x000fce00078e33ff */
[----:B------:R-:W0:Y:S01]  /*53e0*/  LDC R33, c[0x0][0x610] ;  /* 0x00018400ff217b82 */ /* 0x000e220000000800 */
[----:B----4-:R-:W-:Y:S05]  /*53f0*/  @!P0 BRA `(.L_x_104) ;  /* 0x0000000000288947 */ /* 0x010fea0003800000 */
[----:B------:R-:W4:Y:S02]  /*5400*/  LDC R13, c[0x0][0x64c] ;  /* 0x00019300ff0d7b82 */ /* 0x000f240000000800 */
[----:B----4-:R-:W-:-:S05]  /*5410*/  IADD3 R13, P0, R20, R13, RZ ;  /* 0x0000000d140d7210 */ /* 0x010fca0007f1e0ff */
[----:B------:R-:W-:-:S04]  /*5420*/  IMAD.X R17, RZ, RZ, R9, P0 ;  /* 0x000000ffff117224 */ /* 0x000fc800000e0609 */
[----:B------:R-:W-:-:S04]  /*5430*/  IMAD.WIDE.U32 R8, R17, R30, RZ ;  /* 0x0000001e11087225 */ /* 0x000fc800078e00ff */
[----:B---3--:R-:W-:-:S04]  /*5440*/  IMAD.WIDE.U32 R10, P0, R13, R31, R8 ;  /* 0x0000001f0d0a7225 */ /* 0x008fc80007800008 */
[----:B------:R-:W-:-:S04]  /*5450*/  IMAD.WIDE.U32 R8, R13, R30, RZ ;  /* 0x0000001e0d087225 */ /* 0x000fc800078e00ff */
[----:B------:R-:W-:Y:S01]  /*5460*/  IMAD.X R15, RZ, RZ, RZ, P0 ;  /* 0x000000ffff0f7224 */ /* 0x000fe200000e06ff */
[----:B------:R-:W-:Y:S01]  /*5470*/  IADD3 RZ, P0, R9, R10, RZ ;  /* 0x0000000a09ff7210 */ /* 0x000fe20007f1e0ff */
[----:B------:R-:W-:-:S04]  /*5480*/  IMAD.MOV.U32 R14, RZ, RZ, R11 ;  /* 0x000000ffff0e7224 */ /* 0x000fc800078e000b */
[----:B------:R-:W-:-:S08]  /*5490*/  IMAD.WIDE.U32.X R8, R17, R31, R14, P0 ;  /* 0x0000001f11087225 */ /* 0x000fd000000e040e */
.L_x_104:
[----:B-1----:R-:W-:Y:S01]  /*54a0*/  SHF.R.U64 R8, R8, R29, R9 ;  /* 0x0000001d08087219 */ /* 0x002fe20000001209 */
[----:B0-----:R-:W-:Y:S01]  /*54b0*/  VIADD R13, R22, 0xffffffff ;  /* 0xffffffff160d7836 */ /* 0x001fe20000000000 */
[----:B------:R-:W-:Y:S01]  /*54c0*/  LOP3.LUT R11, R16, R27, RZ, 0xc0, !PT ;  /* 0x0000001b100b7212 */ /* 0x000fe200078ec0ff */
[----:B------:R-:W-:Y:S02]  /*54d0*/  IMAD.MOV R21, RZ, RZ, -R21 ;  /* 0x000000ffff157224 */ /* 0x000fe400078e0a15 */
[----:B------:R-:W-:Y:S02]  /*54e0*/  IMAD.MOV R9, RZ, RZ, -R8 ;  /* 0x000000ffff097224 */ /* 0x000fe400078e0a08 */
[----:B------:R-:W-:Y:S01]  /*54f0*/  IMAD R26, R26, R8, R11 ;  /* 0x000000081a1a7224 */ /* 0x000fe200078e020b */
[----:B------:R-:W-:Y:S01]  /*5500*/  LOP3.LUT R11, R18, R13, RZ, 0xc0, !PT ;  /* 0x0000000d120b7212 */ /* 0x000fe200078ec0ff */
[----:B---3--:R-:W-:Y:S02]  /*5510*/  @P4 IMAD R25, R23, R21, R24 ;  /* 0x0000001517194224 */ /* 0x008fe400078e0218 */
[----:B--2---:R-:W-:-:S02]  /*5520*/  IMAD R8, R9, R32, R20 ;  /* 0x0000002009087224 */ /* 0x004fc400078e0214 */
[----:B------:R-:W-:Y:S02]  /*5530*/  IMAD R26, R26, R33, R25 ;  /* 0x000000211a1a7224 */ /* 0x000fe400078e0219 */
[----:B------:R-:W-:Y:S02]  /*5540*/  IMAD R9, R8, R22, R11 ;  /* 0x0000001608097224 */ /* 0x000fe400078e020b */
[----:B------:R-:W-:Y:S02]  /*5550*/  IMAD.MOV.U32 R10, RZ, RZ, 0x1 ;  /* 0x00000001ff0a7424 */ /* 0x000fe400078e00ff */
[----:B------:R-:W-:Y:S01]  /*5560*/  IMAD.MOV.U32 R14, RZ, RZ, R19 ;  /* 0x000000ffff0e7224 */ /* 0x000fe200078e0013 */
[----:B------:R-:W-:Y:S02]  /*5570*/  SEL R72, R9, R26, !P4 ;  /* 0x0000001a09487207 */ /* 0x000fe40006000000 */
[----:B------:R-:W-:Y:S02]  /*5580*/  PRMT R8, R10, 0x7610, R8 ;  /* 0x000076100a087816 */ /* 0x000fe40000000008 */
[----:B------:R-:W-:-:S07]  /*5590*/  SEL R26, R26, R9, !P4 ;  /* 0x000000091a1a7207 */ /* 0x000fce0006000000 */
.L_x_102:
[----:B------:R-:W-:Y:S01]  /*55a0*/  UIADD3 UR5, UR9, UR5, URZ ;  /* 0x0000000509057290 */ /* 0x000fe2000fffe03f */
[----:B------:R-:W-:Y:S01]  /*55b0*/  LOP3.LUT P0, RZ, R8, 0xff, RZ, 0xc0, !PT ;  /* 0x000000ff08ff7812 */ /* 0x000fe2000780c0ff */
[----:B------:R-:W-:Y:S02]  /*55c0*/  IMAD.MOV.U32 R71, RZ, RZ, R26 ;  /* 0x000000ffff477224 */ /* 0x000fe400078e001a */
[----:B------:R-:W-:Y:S02]  /*55d0*/  USHF.R.U32.HI UR6, URZ, 0x2, UR5 ;  /* 0x000000023f067899 */ /* 0x000fe40008011605 */
[----:B------:R-:W-:Y:S02]  /*55e0*/  UISETP.GT.U32.AND UP1, UPT, UR5, 0x3, UPT ;  /* 0x000000030500788c */ /* 0x000fe4000bf24070 */
[----:B------:R-:W-:Y:S02]  /*55f0*/  ULOP3.LUT UR6, UR6, 0x1, URZ, 0xc0, !UPT ;  /* 0x0000000106067892 */ /* 0x000fe4000f8ec03f */
[----:B------:R-:W-:-:S02]  /*5600*/  UISETP.LT.U32.AND UP1, UPT, UR9, 0x4, UP1 ;  /* 0x000000040900788c */ /* 0x000fc40008f21070 */
[----:B------:R-:W-:Y:S02]  /*5610*/  UISETP.NE.U32.AND UP0, UPT, UR6, 0x1, UPT ;  /* 0x000000010600788c */ /* 0x000fe4000bf05070 */
[----:B------:R-:W-:Y:S02]  /*5620*/  USEL UR7, URZ, 0x1, !UP1 ;  /* 0x000000013f077887 */ /* 0x000fe4000c800000 */
[----:B------:R-:W-:Y:S02]  /*5630*/  UISETP.GT.U32.AND UP0, UPT, UR9, 0x3, !UP0 ;  /* 0x000000030900788c */ /* 0x000fe4000c704070 */
[----:B------:R-:W-:Y:S02]  /*5640*/  ULOP3.LUT UR5, UR5, 0x3, URZ, 0xc0, !UPT ;  /* 0x0000000305057892 */ /* 0x000fe4000f8ec03f */
[----:B------:R-:W-:-:S04]  /*5650*/  USEL UR6, URZ, 0x1, !UP0 ;  /* 0x000000013f067887 */ /* 0x000fc8000c000000 */
[----:B------:R-:W-:Y:S01]  /*5660*/  ULOP3.LUT UR4, UR6, UR4, UR7, 0x96, !UPT ;  /* 0x0000000406047292 */ /* 0x000fe2000f8e9607 */
[----:B------:R-:W-:Y:S11]  /*5670*/  @P0 BRA `(.L_x_105) ;  /* 0xffffffb800d40947 */ /* 0x000ff6000383ffff */
[----:B------:R-:W-:Y:S05]  /*5680*/  EXIT ;  /* 0x000000000000794d */ /* 0x000fea0003800000 */
.L_x_7:
[----:B0-----:R-:W-:Y:S01]  /*5690*/  ULDC.64 UR4, c[0x0][0x650] ;  /* 0x0001940000047ab9 */ /* 0x001fe20000000a00 */
        /* <DEDUP_REMOVED lines=25> */
.L_x_107:
[----:B------:R-:W0:Y:S01]  /*5830*/  LDC.64 R28, c[0x0][0x640] ;  /* 0x00019000ff1c7b82 */ /* 0x000e220000000a00 */
[-CC-:B------:R-:W-:Y:S01]  /*5840*/  SHF.R.U64 R21, R16, R6.reuse, R17.reuse ;  /* 0x0000000610157219 */ /* 0x180fe20000001211 */
[----:B------:R-:W-:Y:S01]  /*5850*/  IMAD.MOV.U32 R31, RZ, RZ, 0x1 ;  /* 0x00000001ff1f7424 */ /* 0x000fe200078e00ff */
[----:B------:R-:W-:Y:S02]  /*5860*/  SHF.R.U32.HI R3, RZ, R6, R17 ;  /* 0x00000006ff037219 */ /* 0x000fe40000011611 */
[----:B------:R-:W-:-:S03]  /*5870*/  IADD3 R15, P0, RZ, -R21, RZ ;  /* 0x80000015ff0f7210 */ /* 0x000fc60007f1e0ff */
[----:B------:R-:W1:Y:S02]  /*5880*/  LDC R14, c[0x0][0x618] ;  /* 0x00018600ff0e7b82 */ /* 0x000e640000000800 */
[----:B------:R-:W-:Y:S02]  /*5890*/  IMAD.X R3, RZ, RZ, ~R3, P0 ;  /* 0x000000ffff037224 */ /* 0x000fe400000e0e03 */
[----:B------:R-:W-:-:S04]  /*58a0*/  IMAD.WIDE.U32 R12, R15, R22, R4 ;  /* 0x000000160f0c7225 */ /* 0x000fc800078e0004 */
[----:B------:R-:W2:Y:S01]  /*58b0*/  LDC R16, c[0x0][0x608] ;  /* 0x00018200ff107b82 */ /* 0x000ea20000000800 */
[----:B------:R-:W-:-:S04]  /*58c0*/  IMAD R6, R3, R22, RZ ;  /* 0x0000001603067224 */ /* 0x000fc800078e02ff */
[----:B------:R-:W-:-:S03]  /*58d0*/  IMAD R3, R15, R23, R6 ;  /* 0x000000170f037224 */ /* 0x000fc600078e0206 */
[----:B------:R-:W3:Y:S01]  /*58e0*/  LDC R26, c[0x0][0x658] ;  /* 0x00019600ff1a7b82 */ /* 0x000ee20000000800 */
[----:B------:R-:W-:Y:S01]  /*58f0*/  IMAD.IADD R3, R13, 0x1, R3 ;  /* 0x000000010d037824 */ /* 0x000fe200078e0203 */
[----:B0-----:R-:W-:Y:S01]  /*5900*/  ISETP.NE.U32.AND P0, PT, R28, RZ, PT ;  /* 0x000000ff1c00720c */ /* 0x001fe20003f05070 */
[----:B------:R-:W-:-:S03]  /*5910*/  IMAD.MOV.U32 R13, RZ, RZ, -0x1 ;  /* 0xffffffffff0d7424 */ /* 0x000fc600078e00ff */
        /* <DEDUP_REMOVED lines=25> */
.L_x_108:
[----:B-1----:R-:W-:Y:S01]  /*5ab0*/  SHF.R.U64 R6, R12, R25, R13 ;  /* 0x000000190c067219 */ /* 0x002fe2000000120d */
[----:B0-----:R-:W-:Y:S01]  /*5ac0*/  VIADD R13, R24, 0xffffffff ;  /* 0xffffffff180d7836 */ /* 0x001fe20000000000 */
[----:B------:R-:W-:Y:S01]  /*5ad0*/  SHF.L.U32 R9, R31, R26, RZ ;  /* 0x0000001a1f097219 */ /* 0x000fe200000006ff */
[----:B------:R-:W-:Y:S01]  /*5ae0*/  @P4 IMAD R10, R11, R20, R8 ;  /* 0x000000140b0a4224 */ /* 0x000fe200078e0208 */
[----:B------:R-:W-:Y:S01]  /*5af0*/  LOP3.LUT R3, R22, R33, RZ, 0xc0, !PT ;  /* 0x0000002116037212 */ /* 0x000fe200078ec0ff */
[----:B------:R-:W-:Y:S01]  /*5b00*/  IMAD.MOV R12, RZ, RZ, -R6 ;  /* 0x000000ffff0c7224 */ /* 0x000fe200078e0a06 */
[----:B------:R-:W-:Y:S01]  /*5b10*/  LOP3.LUT R18, R18, R13, RZ, 0xc0, !PT ;  /* 0x0000000d12127212 */ /* 0x000fe200078ec0ff */
[----:B------:R-:W-:Y:S02]  /*5b20*/  IMAD.MOV.U32 R16, RZ, RZ, R21 ;  /* 0x000000ffff107224 */ /* 0x000fe400078e0015 */
[----:B------:R-:W-:Y:S02]  /*5b30*/  IMAD R9, R9, R6, R3 ;  /* 0x0000000609097224 */ /* 0x000fe400078e0203 */
[----:B--2---:R-:W-:-:S02]  /*5b40*/  IMAD R3, R12, R27, R23 ;  /* 0x0000001b0c037224 */ /* 0x004fc400078e0217 */
[----:B---3--:R-:W-:Y:S02]  /*5b50*/  IMAD R10, R9, R30, R10 ;  /* 0x0000001e090a7224 */ /* 0x008fe400078e020a */
[----:B------:R-:W-:Y:S02]  /*5b60*/  IMAD.MOV.U32 R6, RZ, RZ, 0x1 ;  /* 0x00000001ff067424 */ /* 0x000fe400078e00ff */
[----:B------:R-:W-:-:S03]  /*5b70*/  IMAD R9, R3, R24, R18 ;  /* 0x0000001803097224 */ /* 0x000fc600078e0212 */
[----:B------:R-:W-:Y:S02]  /*5b80*/  PRMT R3, R6, 0x7610, R3 ;  /* 0x0000761006037816 */ /* 0x000fe40000000003 */
[----:B------:R-:W-:Y:S02]  /*5b90*/  SEL R6, R9, R10, !P4 ;  /* 0x0000000a09067207 */ /* 0x000fe40006000000 */
[----:B------:R-:W-:-:S07]  /*5ba0*/  SEL R18, R10, R9, !P4 ;  /* 0x000000090a127207 */ /* 0x000fce0006000000 */
.L_x_106:
[----:B------:R-:W-:-:S08]  /*5bb0*/  NOP ;  /* 0x0000000000007918 */ /* 0x000fd00000000000 */
[----:B------:R-:W0:-:S00]  /*5bc0*/  USETMAXREG.DEALLOC.CTAPOOL 0x28 ;  /* 0x00000028000079c8 */ /* 0x000e0000080e0500 */
[----:B0-----:R-:W-:-:S13]  /*5bd0*/  ISETP.NE.AND P0, PT, R7, RZ, PT ;  /* 0x000000ff0700720c */ /* 0x001fda0003f05270 */
[----:B------:R-:W-:Y:S05]  /*5be0*/  @P0 EXIT ;  /* 0x000000000000094d */ /* 0x000fea0003800000 */
[----:B------:R-:W-:Y:S01]  /*5bf0*/  LOP3.LUT P0, RZ, R3, 0xff, RZ, 0xc0, !PT ;  /* 0x000000ff03ff7812 */ /* 0x000fe2000780c0ff */
[----:B------:R-:W-:Y:S02]  /*5c00*/  IMAD.MOV.U32 R15, RZ, RZ, 0x1 ;  /* 0x00000001ff0f7424 */ /* 0x000fe400078e00ff */
[----:B------:R-:W-:-:S10]  /*5c10*/  IMAD.MOV.U32 R14, RZ, RZ, RZ ;  /* 0x000000ffff0e7224 */ /* 0x000fd400078e00ff */
[----:B------:R-:W-:Y:S05]  /*5c20*/  @!P0 BRA `(.L_x_109) ;  /* 0x0000000c00408947 */ /* 0x000fea0003800000 */
[----:B------:R-:W0:Y:S01]  /*5c30*/  LDC R3, c[0x0][0x28c] ;  /* 0x0000a300ff037b82 */ /* 0x000e220000000800 */
[----:B------:R-:W1:Y:S01]  /*5c40*/  S2R R10, SR_CgaCtaId ;  /* 0x00000000000a7919 */ /* 0x000e620000008800 */
[----:B------:R-:W-:Y:S01]  /*5c50*/  ULDC UR5, c[0x0][0x658] ;  /* 0x0001960000057ab9 */ /* 0x000fe20000000800 */
[----:B------:R-:W-:Y:S01]  /*5c60*/  UMOV UR7, 0xffffffff ;  /* 0xffffffff00077882 */ /* 0x000fe20000000000 */
[----:B------:R-:W-:Y:S01]  /*5c70*/  ULDC UR6, c[0x0][0xc] ;  /* 0x0000030000067ab9 */ /* 0x000fe20000000800 */
[----:B------:R-:W-:Y:S01]  /*5c80*/  USHF.L.U32 UR8, UR7, UR5, URZ ;  /* 0x0000000507087299 */ /* 0x000fe2000800063f */
[----:B------:R-:W-:Y:S01]  /*5c90*/  BSSY B0, `(.L_x_109) ;  /* 0x00000c9000007945 */ /* 0x000fe20003800000 */
[----:B------:R-:W-:Y:S01]  /*5ca0*/  UMOV UR9, 0x1 ;  /* 0x0000000100097882 */ /* 0x000fe20000000000 */
[----:B------:R-:W-:Y:S01]  /*5cb0*/  ULDC UR7, c[0x0][0x10] ;  /* 0x0000040000077ab9 */ /* 0x000fe20000000800 */
[----:B------:R-:W-:Y:S01]  /*5cc0*/  USHF.L.U32 UR18, UR9, UR5, URZ ;  /* 0x0000000509127299 */ /* 0x000fe2000800063f */
[----:B------:R-:W-:Y:S01]  /*5cd0*/  IMAD.MOV.U32 R12, RZ, RZ, 0x1 ;  /* 0x00000001ff0c7424 */ /* 0x000fe200078e00ff */
[----:B------:R-:W-:Y:S01]  /*5ce0*/  UIMAD.WIDE.U32 UR6, UR6, UR7, URZ ;  /* 0x00000007060672a5 */ /* 0x000fe2000f8e003f */
[----:B------:R-:W-:Y:S01]  /*5cf0*/  LOP3.LUT R17, R2, 0x2, RZ, 0xfc, !PT ;  /* 0x0000000202117812 */ /* 0x000fe200078efcff */
[----:B------:R-:W-:Y:S01]  /*5d00*/  ULDC UR5, c[0x0][0x14] ;  /* 0x0000050000057ab9 */ /* 0x000fe20000000800 */
[----:B------:R-:W-:Y:S01]  /*5d10*/  IMAD.MOV.U32 R15, RZ, RZ, 0x1 ;  /* 0x00000001ff0f7424 */ /* 0x000fe200078e00ff */
[----:B------:R-:W-:Y:S01]  /*5d20*/  UIMAD.WIDE.U32 UR20, UR6, UR5, URZ ;  /* 0x00000005061472a5 */ /* 0x000fe2000f8e003f */
[----:B------:R-:W-:Y:S01]  /*5d30*/  IMAD.MOV.U32 R14, RZ, RZ, RZ ;  /* 0x000000ffff0e7224 */ /* 0x000fe200078e00ff */
[----:B------:R-:W-:Y:S01]  /*5d40*/  UIMAD UR13, UR7, UR5, URZ ;  /* 0x00000005070d72a4 */ /* 0x000fe2000f8e023f */
[----:B------:R-:W-:Y:S01]  /*5d50*/  ULDC UR4, c[0x0][0x600] ;  /* 0x0001800000047ab9 */ /* 0x000fe20000000800 */
[----:B------:R-:W-:-:S02]  /*5d60*/  ULOP3.LUT UR17, URZ, UR8, URZ, 0x33, !UPT ;  /* 0x000000083f117292 */ /* 0x000fc4000f8e333f */
[----:B------:R-:W-:Y:S01]  /*5d70*/  UIADD3 UR4, UR4, -0x1, URZ ;  /* 0xffffffff04047890 */ /* 0x000fe2000fffe03f */
[----:B0-----:R-:W-:Y:S01]  /*5d80*/  VIADD R3, R3, 0x7f ;  /* 0x0000007f03037836 */ /* 0x001fe20000000000 */
[----:B------:R-:W-:Y:S01]  /*5d90*/  UIADD3 UR13, UR21, UR13, URZ ;  /* 0x0000000d150d7290 */ /* 0x000fe2000fffe03f */
[----:B------:R-:W-:-:S03]  /*5da0*/  ULDC.64 UR22, c[0x0][0x198] ;  /* 0x0000660000167ab9 */ /* 0x000fc60000000a00 */
[----:B------:R-:W-:-:S04]  /*5db0*/  SHF.R.S32.HI R8, RZ, 0x1f, R3 ;  /* 0x0000001fff087819 */ /* 0x000fc80000011403 */
[----:B------:R-:W-:Y:S01]  /*5dc0*/  LEA.HI R8, R8, R3, RZ, 0x7 ;  /* 0x0000000308087211 */ /* 0x000fe200078f38ff */
[C---:B-1----:R-:W-:Y:S02]  /*5dd0*/  IMAD.SHL.U32 R11, R10.reuse, 0x20, RZ ;  /* 0x000000200a0b7824 */ /* 0x042fe400078e00ff */
[----:B------:R-:W-:Y:S01]  /*5de0*/  IMAD.SHL.U32 R10, R10, 0x1000, RZ ;  /* 0x000010000a0a7824 */ /* 0x000fe200078e00ff */
[----:B------:R-:W-:Y:S02]  /*5df0*/  SHF.R.S32.HI R13, RZ, 0x7, R8 ;  /* 0x00000007ff0d7819 */ /* 0x000fe40000011408 */
[----:B------:R-:W-:Y:S02]  /*5e00*/  LOP3.LUT R11, R11, 0x20, RZ, 0xc0, !PT ;  /* 0x000000200b0b7812 */ /* 0x000fe400078ec0ff */
[----:B------:R-:W-:Y:S01]  /*5e10*/  LOP3.LUT R10, R10, 0x1000, RZ, 0xc0, !PT ;  /* 0x000010000a0a7812 */ /* 0x000fe200078ec0ff */
[----:B------:R-:W-:-:S07]  /*5e20*/  VIADD R3, R13, 0x1 ;  /* 0x000000010d037836 */ /* 0x000fce0000000000 */
.L_x_120:
[----:B------:R-:W-:-:S03]  /*5e30*/  UMOV UR5, 0xffffffff ;  /* 0xffffffff00057882 */ /* 0x000fc60000000000 */
[----:B------:R-:W-:Y:S05]  /*5e40*/  BRA.DIV UR5, `(.L_x_110) ;  /* 0x0000000e05a87947 */ /* 0x000fea000b800000 */
[----:B------:R-:W-:-:S13]  /*5e50*/  ELECT P0, URZ, PT ;  /* 0x00000000003f782f */ /* 0x000fda0003800000 */
.L_x_131:
[----:B------:R-:W0:Y:S01]  /*5e60*/  LDC R7, c[0x0][0x28c] ;  /* 0x0000a300ff077b82 */ /* 0x000e220000000800 */
[----:B------:R-:W-:Y:S01]  /*5e70*/  BSSY B1, `(.L_x_111) ;  /* 0x0000038000017945 */ /* 0x000fe20003800000 */
[----:B0-----:R-:W-:-:S13]  /*5e80*/  ISETP.LT.OR P0, PT, R7, 0x1, !P0 ;  /* 0x000000010700780c */ /* 0x001fda0004701670 */
[----:B------:R-:W-:Y:S05]  /*5e90*/  @P0 BRA `(.L_x_112) ;  /* 0x0000000000d40947 */ /* 0x000fea0003800000 */
[----:B------:R-:W-:Y:S02]  /*5ea0*/  IMAD R19, R6, 0x40, R11 ;  /* 0x0000004006137824 */ /* 0x000fe400078e020b */
[----:B------:R-:W-:Y:S02]  /*5eb0*/  IMAD.SHL.U32 R20, R18, 0x80, RZ ;  /* 0x0000008012147824 */ /* 0x000fe400078e00ff */
[----:B------:R-:W-:Y:S02]  /*5ec0*/  IMAD.MOV.U32 R23, RZ, RZ, RZ ;  /* 0x000000ffff177224 */ /* 0x000fe400078e00ff */
[----:B------:R-:W-:Y:S02]  /*5ed0*/  IMAD.MOV.U32 R6, RZ, RZ, R3 ;  /* 0x000000ffff067224 */ /* 0x000fe400078e0003 */
[----:B------:R-:W-:Y:S02]  /*5ee0*/  IMAD.MOV.U32 R7, RZ, RZ, R15 ;  /* 0x000000ffff077224 */ /* 0x000fe400078e000f */
[----:B------:R-:W-:-:S07]  /*5ef0*/  IMAD.MOV.U32 R9, RZ, RZ, R14 ;  /* 0x000000ffff097224 */ /* 0x000fce00078e000e */
.L_x_115:
[----:B------:R-:W0:Y:S01]  /*5f00*/  S2R R21, SR_CgaCtaId ;  /* 0x0000000000157919 */ /* 0x000e220000008800 */
[----:B------:R-:W-:Y:S02]  /*5f10*/  MOV R8, 0x400 ;  /* 0x0000040000087802 */ /* 0x000fe40000000f00 */
[----:B------:R-:W-:-:S13]  /*5f20*/  LOP3.LUT P1, RZ, R0, 0x7f, RZ, 0xc0, !PT ;  /* 0x0000007f00ff7812 */ /* 0x000fda000782c0ff */
[----:B------:R-:W1:Y:S01]  /*5f30*/  @!P1 LDC R18, c[0x0][0x500] ;  /* 0x00014000ff129b82 */ /* 0x000e620000000800 */
[----:B0-----:R-:W-:Y:S02]  /*5f40*/  LEA R22, R21, R8, 0x18 ;  /* 0x0000000815167211 */ /* 0x001fe400078ec0ff */
[----:B------:R-:W-:-:S03]  /*5f50*/  SHF.L.U32 R8, R7, 0x1f, RZ ;  /* 0x0000001f07087819 */ /* 0x000fc600000006ff */
[----:B------:R-:W-:-:S04]  /*5f60*/  IMAD R21, R9, 0x8, R22 ;  /* 0x0000000809157824 */ /* 0x000fc800078e0216 */
[----:B------:R-:W0:Y:S02]  /*5f70*/  SYNCS.PHASECHK.TRANS64.TRYWAIT P0, [R21+URZ+0x20], R8 ;  /* 0x00002008150075a7 */ /* 0x000e24000800017f */
[----:B01----:R-:W-:Y:S05]  /*5f80*/  @!P0 BRA `(.L_x_113) ;  /* 0x0000000c00788947 */ /* 0x003fea0003800000 */
.L_x_132:
[----:B0-----:R-:W-:Y:S01]  /*5f90*/  PRMT R8, R17, 0x9910, RZ ;  /* 0x0000991011087816 */ /* 0x001fe200000000ff */
[----:B------:R0:W-:Y:S03]  /*5fa0*/  @!P1 SYNCS.ARRIVE.TRANS64 RZ, [R21+URZ], R18 ;  /* 0x0000001215ff99a7 */ /* 0x0001e6000800003f */
[----:B------:R-:W-:-:S13]  /*5fb0*/  ISETP.NE.AND P0, PT, R8, 0x2, PT ;  /* 0x000000020800780c */ /* 0x000fda0003f05270 */
[----:B0-----:R-:W-:Y:S05]  /*5fc0*/  @P0 BRA `(.L_x_114) ;  /* 0x0000000000040947 */ /* 0x001fea0003800000 */
[----:B------:R-:W-:Y:S01]  /*5fd0*/  BPT.TRAP 0x1 ;  /* 0x000000040000795c */ /* 0x000fe20000300000 */
.L_x_114:
[----:B------:R-:W-:Y:S01]  /*5fe0*/  R2UR UR16, R22 ;  /* 0x00000000161072ca */ /* 0x000fe200000e0000 */
[----:B------:R-:W-:Y:S01]  /*5ff0*/  IMAD R22, R9, 0x4000, R22 ;  /* 0x0000400009167824 */ /* 0x000fe200078e0216 */
[----:B------:R-:W-:Y:S01]  /*6000*/  R2UR UR9, R21 ;  /* 0x00000000150972ca */ /* 0x000fe200000e0000 */
[C---:B------:R-:W-:Y:S01]  /*6010*/  IMAD R8, R9.reuse, 0x2000, R10 ;  /* 0x0000200009087824 */ /* 0x040fe200078e020a */
[----:B------:R-:W-:Y:S01]  /*6020*/  UIADD3 UR6, UP0, UR22, 0xf0, URZ ;  /* 0x000000f016067890 */ /* 0x000fe2000ff1e03f */
[----:B------:R-:W-:Y:S01]  /*6030*/  VIADD R6, R6, 0xffffffff ;  /* 0xffffffff06067836 */ /* 0x000fe20000000000 */
[----:B------:R-:W-:Y:S01]  /*6040*/  R2UR UR5, R22 ;  /* 0x00000000160572ca */ /* 0x000fe200000e0000 */
[----:B------:R-:W-:Y:S01]  /*6050*/  UIADD3 UR24, UP1, UR22, 0x1f0, URZ ;  /* 0x000001f016187890 */ /* 0x000fe2000ff3e03f */
[----:B------:R-:W-:Y:S01]  /*6060*/  R2UR UR8, R8 ;  /* 0x00000000080872ca */ /* 0x000fe200000e0000 */
[----:B------:R-:W-:Y:S01]  /*6070*/  UIADD3.X UR7, URZ, UR23, URZ, UP0, !UPT ;  /* 0x000000173f077290 */ /* 0x000fe200087fe43f */
[----:B------:R-:W-:Y:S01]  /*6080*/  R2UR UR11, R20 ;  /* 0x00000000140b72ca */ /* 0x000fe200000e0000 */
[----:B------:R-:W-:Y:S01]  /*6090*/  VIADD R9, R9, 0x1 ;  /* 0x0000000109097836 */ /* 0x000fe20000000000 */
[----:B------:R-:W-:Y:S01]  /*60a0*/  R2UR UR10, R23 ;  /* 0x00000000170a72ca */ /* 0x000fe200000e0000 */
[----:B------:R-:W-:Y:S01]  /*60b0*/  UIADD3.X UR25, URZ, UR23, URZ, UP1, !UPT ;  /* 0x000000173f197290 */ /* 0x000fe20008ffe43f */
[----:B------:R-:W-:Y:S01]  /*60c0*/  R2UR UR12, R16 ;  /* 0x00000000100c72ca */ /* 0x000fe200000e0000 */
[----:B------:R-:W-:Y:S01]  /*60d0*/  UMOV UR14, 0x0 ;  /* 0x00000000000e7882 */ /* 0x000fe20000000000 */
[----:B------:R-:W-:Y:S01]  /*60e0*/  R2UR UR19, R19 ;  /* 0x00000000131372ca */ /* 0x000fe200000e0000 */
[----:B------:R-:W-:Y:S01]  /*60f0*/  UMOV UR15, 0x10000000 ;  /* 0x10000000000f7882 */ /* 0x000fe20000000000 */
[----:B------:R-:W-:Y:S01]  /*6100*/  ISETP.GT.AND P1, PT, R6, 0x1, PT ;  /* 0x000000010600780c */ /* 0x000fe20003f24270 */
[----:B------:R-:W-:Y:S01]  /*6110*/  UIADD3 UR5, UR5, 0x100, URZ ;  /* 0x0000010005057890 */ /* 0x000fe2000fffe03f */
[----:B------:R-:W-:Y:S01]  /*6120*/  ISETP.NE.AND P0, PT, R9, 0x4, PT ;  /* 0x000000040900780c */ /* 0x000fe20003f05270 */
[----:B------:R-:W-:Y:S01]  /*6130*/  UIADD3 UR16, UR16, 0x10100, UR8 ;  /* 0x0001010010107890 */ /* 0x000fe2000fffe008 */
[----:B------:R-:W-:Y:S01]  /*6140*/  VIADD R23, R23, 0x80 ;  /* 0x0000008017177836 */ /* 0x000fe20000000000 */
[----:B------:R-:W-:Y:S01]  /*6150*/  UMOV UR26, 0x30000 ;  /* 0x00030000001a7882 */ /* 0x000fe20000000000 */
[----:B------:R-:W-:-:S02]  /*6160*/  SEL R8, RZ, 0x1, P0 ;  /* 0x00000001ff087807 */ /* 0x000fc40000000000 */
[----:B------:R-:W-:Y:S01]  /*6170*/  UMOV UR8, UR5 ;  /* 0x0000000500087c82 */ /* 0x000fe20008000000 */
[----:B------:R-:W-:Y:S01]  /*6180*/  SEL R9, R9, RZ, P0 ;  /* 0x000000ff09097207 */ /* 0x000fe20000000000 */
[----:B------:R0:W-:Y:S01]  /*6190*/  UTMALDG.3D [UR8], [UR6], desc[UR14] ;  /* 0x00000e08060075b4 */ /* 0x0001e20008011000 */
[----:B------:R-:W-:Y:S01]  /*61a0*/  LOP3.LUT R7, R7, R8, RZ, 0x3c, !PT ;  /* 0x0000000807077212 */ /* 0x000fe200078e3cff */
[----:B0-----:R-:W-:Y:S01]  /*61b0*/  UMOV UR11, UR19 ;  /* 0x00000013000b7c82 */ /* 0x001fe20008000000 */
[----:B------:R-:W-:Y:S02]  /*61c0*/  UMOV UR8, UR16 ;  /* 0x0000001000087c82 */ /* 0x000fe40008000000 */
[----:B------:R0:W-:Y:S02]  /*61d0*/  UTMALDG.3D.MULTICAST [UR8], [UR24], UR26, desc[UR14] ;  /* 0x00000e08180073b4 */ /* 0x0001e4000801181a */
[----:B0-----:R-:W-:Y:S05]  /*61e0*/  @P1 BRA `(.L_x_115) ;  /* 0xfffffffc00441947 */ /* 0x001fea000383ffff */
.L_x_112:
[----:B------:R-:W-:Y:S05]  /*61f0*/  BSYNC B1 ;  /* 0x0000000000017941 */ /* 0x000fea0003800000 */
.L_x_111:
[----:B------:R-:W-:Y:S01]  /*6200*/  LOP3.LUT P1, RZ, R12, 0xff, RZ, 0xc0, !PT ;  /* 0x000000ff0cff7812 */ /* 0x000fe2000782c0ff */
[----:B------:R-:W-:Y:S01]  /*6210*/  IMAD.IADD R14, R13, 0x1, R14 ;  /* 0x000000010d0e7824 */ /* 0x000fe200078e020e */
[----:B------:R-:W-:Y:S01]  /*6220*/  IADD3 R4, P2, R4, UR20, RZ ;  /* 0x0000001404047c10 */ /* 0x000fe2000ff5e0ff */
[----:B------:R-:W-:Y:S01]  /*6230*/  ULDC.64 UR6, c[0x0][0x650] ;  /* 0x0001940000067ab9 */ /* 0x000fe20000000a00 */
[----:B------:R-:W-:Y:S01]  /*6240*/  BSSY B1, `(.L_x_116) ;  /* 0x000006b000017945 */ /* 0x000fe20003800000 */
[----:B------:R-:W-:Y:S01]  /*6250*/  IMAD.MOV.U32 R18, RZ, RZ, -0x1 ;  /* 0xffffffffff127424 */ /* 0x000fe200078e00ff */
[----:B------:R-:W-:Y:S01]  /*6260*/  SHF.R.U32.HI R6, RZ, 0x2, R14 ;  /* 0x00000002ff067819 */ /* 0x000fe2000001160e */
[----:B------:R-:W-:Y:S01]  /*6270*/  IMAD.MOV.U32 R16, RZ, RZ, -0x1 ;  /* 0xffffffffff107424 */ /* 0x000fe200078e00ff */
[----:B------:R-:W-:Y:S02]  /*6280*/  ISETP.GT.U32.AND P0, PT, R14, 0x3, PT ;  /* 0x000000030e00780c */ /* 0x000fe40003f04070 */
[----:B------:R-:W-:-:S02]  /*6290*/  LOP3.LUT R6, R6, 0x1, RZ, 0xc0, !PT ;  /* 0x0000000106067812 */ /* 0x000fc400078ec0ff */
[----:B------:R-:W-:Y:S01]  /*62a0*/  ISETP.LT.U32.AND P0, PT, R13, 0x4, P0 ;  /* 0x000000040d00780c */ /* 0x000fe20000701070 */
[----:B------:R-:W0:Y:S01]  /*62b0*/  @P1 S2R R8, SR_CgaCtaId ;  /* 0x0000000000081919 */ /* 0x000e220000008800 */
[----:B------:R-:W-:Y:S02]  /*62c0*/  @P1 MOV R7, 0x400 ;  /* 0x0000040000071802 */ /* 0x000fe40000000f00 */
[----:B------:R-:W-:Y:S02]  /*62d0*/  IADD3.X R5, R5, UR13, RZ, P2, !PT ;  /* 0x0000000d05057c10 */ /* 0x000fe400097fe4ff */
[----:B------:R-:W-:Y:S02]  /*62e0*/  ISETP.GE.U32.AND P2, PT, R4, UR6, PT ;  /* 0x0000000604007c0c */ /* 0x000fe4000bf46070 */
[----:B------:R-:W-:Y:S02]  /*62f0*/  LOP3.LUT R14, R14, 0x3, RZ, 0xc0, !PT ;  /* 0x000000030e0e7812 */ /* 0x000fe400078ec0ff */
[----:B------:R-:W-:-:S02]  /*6300*/  PRMT R12, RZ, 0x7610, R12 ;  /* 0x00007610ff0c7816 */ /* 0x000fc4000000000c */
[----:B0-----:R-:W-:-:S04]  /*6310*/  @P1 LEA R7, R8, R7, 0x18 ;  /* 0x0000000708071211 */ /* 0x001fc800078ec0ff */
[----:B------:R0:W-:Y:S01]  /*6320*/  @P1 SYNCS.ARRIVE.TRANS64.A1T0 RZ, [R7+URZ+0x58], RZ ;  /* 0x000058ff07ff19a7 */ /* 0x0001e2000810003f */
[----:B------:R-:W-:Y:S02]  /*6330*/  ISETP.NE.U32.AND P1, PT, R6, 0x1, PT ;  /* 0x000000010600780c */ /* 0x000fe40003f25070 */
[----:B------:R-:W-:Y:S02]  /*6340*/  SEL R6, RZ, 0x1, !P0 ;  /* 0x00000001ff067807 */ /* 0x000fe40004000000 */
[----:B------:R-:W-:Y:S02]  /*6350*/  ISETP.GE.U32.AND.EX P0, PT, R5, UR7, PT, P2 ;  /* 0x0000000705007c0c */ /* 0x000fe4000bf06120 */
[----:B------:R-:W-:-:S04]  /*6360*/  ISETP.GT.U32.AND P1, PT, R13, 0x3, !P1 ;  /* 0x000000030d00780c */ /* 0x000fc80004f24070 */
[----:B0-----:R-:W-:-:S04]  /*6370*/  SEL R7, RZ, 0x1, !P1 ;  /* 0x00000001ff077807 */ /* 0x001fc80004800000 */
[----:B------:R-:W-:Y:S01]  /*6380*/  LOP3.LUT R15, R7, R15, R6, 0x96, !PT ;  /* 0x0000000f070f7212 */ /* 0x000fe200078e9606 */
[----:B------:R-:W-:Y:S01]  /*6390*/  IMAD.MOV.U32 R6, RZ, RZ, -0x1 ;  /* 0xffffffffff067424 */ /* 0x000fe200078e00ff */
[----:B------:R-:W-:Y:S01]  /*63a0*/  PRMT R7, RZ, 0x7610, R7 ;  /* 0x00007610ff077816 */ /* 0x000fe20000000007 */
[----:B------:R-:W-:Y:S06]  /*63b0*/  @P0 BRA `(.L_x_117) ;  /* 0x00000004004c0947 */ /* 0x000fec0003800000 */
[----:B------:R-:W0:Y:S01]  /*63c0*/  S2R R18, SR_CTAID.X ;  /* 0x0000000000127919 */ /* 0x000e220000002500 */
[----:B------:R-:W-:Y:S01]  /*63d0*/  ULDC.64 UR6, c[0x0][0x628] ;  /* 0x00018a0000067ab9 */ /* 0x000fe20000000a00 */
[----:B------:R-:W-:Y:S01]  /*63e0*/  ULDC UR8, c[0x0][0x630] ;  /* 0x00018c0000087ab9 */ /* 0x000fe20000000800 */
[----:B------:R-:W-:Y:S01]  /*63f0*/  ISETP.NE.U32.AND P0, PT, RZ, UR6, PT ;  /* 0x00000006ff007c0c */ /* 0x000fe2000bf05070 */
[----:B------:R-:W1:Y:S01]  /*6400*/  S2R R19, SR_CTAID.Y ;  /* 0x0000000000137919 */ /* 0x000e620000002600 */
[----:B------:R-:W-:Y:S01]  /*6410*/  ULDC UR9, c[0x0][0x150] ;  /* 0x0000540000097ab9 */ /* 0x000fe20000000800 */
[----:B------:R-:W-:Y:S01]  /*6420*/  IMAD.MOV.U32 R6, RZ, RZ, R4 ;  /* 0x000000ffff067224 */ /* 0x000fe200078e0004 */
[----:B------:R-:W-:Y:S01]  /*6430*/  ISETP.NE.AND.EX P0, PT, RZ, UR7, PT, P0 ;  /* 0x00000007ff007c0c */ /* 0x000fe2000bf05300 */
[----:B------:R-:W-:Y:S01]  /*6440*/  IMAD.MOV.U32 R7, RZ, RZ, R5 ;  /* 0x000000ffff077224 */ /* 0x000fe200078e0005 */
[----:B0-----:R-:W-:-:S11]  /*6450*/  I2FP.F32.U32 R20, R18 ;  /* 0x0000001200147245 */ /* 0x001fd60000201000 */
[----:B------:R-:W-:Y:S05]  /*6460*/  @!P0 BRA `(.L_x_118) ;  /* 0x0000000000288947 */ /* 0x000fea0003800000 */
[----:B------:R-:W-:Y:S02]  /*6470*/  ULDC UR5, c[0x0][0x634] ;  /* 0x00018d0000057ab9 */ /* 0x000fe40000000800 */
[----:B------:R-:W-:-:S05]  /*6480*/  IADD3 R7, P0, R4, UR5, RZ ;  /* 0x0000000504077c10 */ /* 0x000fca000ff1e0ff */
[----:B------:R-:W-:-:S04]  /*6490*/  IMAD.X R21, RZ, RZ, R5, P0 ;  /* 0x000000ffff157224 */ /* 0x000fc800000e0605 */
[----:B------:R-:W-:-:S04]  /*64a0*/  IMAD.WIDE.U32 R8, R21, UR6, RZ ;  /* 0x0000000615087c25 */ /* 0x000fc8000f8e00ff */
[----:B------:R-:W-:-:S04]  /*64b0*/  IMAD.WIDE.U32 R8, P0, R7, UR7, R8 ;  /* 0x0000000707087c25 */ /* 0x000fc8000f800008 */
[----:B------:R-:W-:-:S04]  /*64c0*/  IMAD.WIDE.U32 R6, R7, UR6, RZ ;  /* 0x0000000607067c25 */ /* 0x000fc8000f8e00ff */
[----:B------:R-:W-:Y:S01]  /*64d0*/  IMAD.MOV.U32 R6, RZ, RZ, R9 ;  /* 0x000000ffff067224 */ /* 0x000fe200078e0009 */
[----:B------:R-:W-:Y:S01]  /*64e0*/  IADD3 RZ, P1, R7, R8, RZ ;  /* 0x0000000807ff7210 */ /* 0x000fe20007f3e0ff */
[----:B------:R-:W-:-:S04]  /*64f0*/  IMAD.X R7, RZ, RZ, RZ, P0 ;  /* 0x000000ffff077224 */ /* 0x000fc800000e06ff */
[----:B------:R-:W-:-:S08]  /*6500*/  IMAD.WIDE.U32.X R6, R21, UR7, R6, P1 ;  /* 0x0000000715067c25 */ /* 0x000fd000088e0406 */
.L_x_118:
[--C-:B------:R-:W-:Y:S01]  /*6510*/  SHF.R.U64 R16, R6, UR8, R7.reuse ;  /* 0x0000000806107c19 */ /* 0x100fe20008001207 */
[----:B------:R-:W-:Y:S01]  /*6520*/  FMUL R20, R20, UR9 ;  /* 0x0000000914147c20 */ /* 0x000fe20008400000 */
[----:B------:R-:W0:Y:S01]  /*6530*/  LDC R21, c[0x0][0x144] ;  /* 0x00005100ff157b82 */ /* 0x000e220000000800 */
[----:B-1----:R-:W-:Y:S01]  /*6540*/  I2FP.F32.U32 R8, R19 ;  /* 0x0000001300087245 */ /* 0x002fe20000201000 */
[----:B------:R-:W-:Y:S01]  /*6550*/  ULDC UR5, c[0x0][0x154] ;  /* 0x0000550000057ab9 */ /* 0x000fe20000000800 */
[----:B------:R-:W-:Y:S01]  /*6560*/  SHF.R.U32.HI R6, RZ, UR8, R7 ;  /* 0x00000008ff067c19 */ /* 0x000fe20008011607 */
[----:B------:R-:W-:Y:S01]  /*6570*/  ULDC.64 UR6, c[0x0][0x620] ;  /* 0x0001880000067ab9 */ /* 0x000fe20000000a00 */
[----:B------:R-:W-:Y:S01]  /*6580*/  IADD3 R7, P0, RZ, -R16, RZ ;  /* 0x80000010ff077210 */ /* 0x000fe20007f1e0ff */
[----:B------:R-:W1:Y:S01]  /*6590*/  F2I.U32.TRUNC.NTZ R20, R20 ;  /* 0x0000001400147305 */ /* 0x000e62000020f000 */
[----:B------:R-:W-:Y:S01]  /*65a0*/  FMUL R8, R8, UR5 ;  /* 0x0000000508087c20 */ /* 0x000fe20008400000 */
[----:B------:R-:W2:Y:S01]  /*65b0*/  LDC R22, c[0x0][0x148] ;  /* 0x00005200ff167b82 */ /* 0x000ea20000000800 */
[----:B------:R-:W-:Y:S01]  /*65c0*/  ULDC UR5, c[0x0][0x618] ;  /* 0x0001860000057ab9 */ /* 0x000fe20000000800 */
[----:B------:R-:W-:-:S04]  /*65d0*/  IMAD.X R6, RZ, RZ, ~R6, P0 ;  /* 0x000000ffff067224 */ /* 0x000fc800000e0e06 */
[----:B------:R-:W-:Y:S01]  /*65e0*/  IMAD R6, R6, UR6, RZ ;  /* 0x0000000606067c24 */ /* 0x000fe2000f8e02ff */
[----:B------:R-:W3:Y:S03]  /*65f0*/  F2I.U32.TRUNC.NTZ R8, R8 ;  /* 0x0000000800087305 */ /* 0x000ee6000020f000 */
[C---:B------:R-:W-:Y:S02]  /*6600*/  IMAD R9, R7.reuse, UR7, R6 ;  /* 0x0000000707097c24 */ /* 0x040fe4000f8e0206 */
[----:B------:R-:W-:Y:S01]  /*6610*/  IMAD.WIDE.U32 R6, R7, UR6, R4 ;  /* 0x0000000607067c25 */ /* 0x000fe2000f8e0004 */
[----:B------:R-:W-:Y:S02]  /*6620*/  ULDC.64 UR6, c[0x0][0x640] ;  /* 0x0001900000067ab9 */ /* 0x000fe40000000a00 */
[----:B------:R-:W-:Y:S01]  /*6630*/  ISETP.NE.U32.AND P0, PT, RZ, UR6, PT ;  /* 0x00000006ff007c0c */ /* 0x000fe2000bf05070 */
[----:B-1----:R-:W-:-:S02]  /*6640*/  IMAD.MOV R20, RZ, RZ, -R20 ;  /* 0x000000ffff147224 */ /* 0x002fc400078e0a14 */
[----:B------:R-:W-:Y:S01]  /*6650*/  IMAD.IADD R7, R7, 0x1, R9 ;  /* 0x0000000107077824 */ /* 0x000fe200078e0209 */
[----:B------:R-:W-:Y:S01]  /*6660*/  ISETP.NE.AND.EX P0, PT, RZ, UR7, PT, P0 ;  /* 0x00000007ff007c0c */ /* 0x000fe2000bf05300 */
[----:B0-----:R-:W-:-:S03]  /*6670*/  IMAD R18, R21, R20, R18 ;  /* 0x0000001415127224 */ /* 0x001fc600078e0212 */
[--C-:B------:R-:W-:Y:S01]  /*6680*/  SHF.R.U64 R20, R6, UR5, R7.reuse ;  /* 0x0000000506147c19 */ /* 0x100fe20008001207 */
[----:B---3--:R-:W-:Y:S01]  /*6690*/  IMAD.MOV R6, RZ, RZ, -R8 ;  /* 0x000000ffff067224 */ /* 0x008fe200078e0a08 */
[----:B------:R-:W-:Y:S01]  /*66a0*/  SHF.R.U32.HI R7, RZ, UR5, R7 ;  /* 0x00000005ff077c19 */ /* 0x000fe20008011607 */
[----:B------:R-:W-:Y:S02]  /*66b0*/  ULDC UR5, c[0x0][0x608] ;  /* 0x0001820000057ab9 */ /* 0x000fe40000000800 */
[----:B--2---:R-:W-:Y:S01]  /*66c0*/  @P4 IMAD R18, R22, R6, R19 ;  /* 0x0000000616124224 */ /* 0x004fe200078e0213 */
[--C-:B------:R-:W-:Y:S02]  /*66d0*/  SHF.R.U64 R22, R20, UR5, R7.reuse ;  /* 0x0000000514167c19 */ /* 0x100fe40008001207 */
[----:B------:R-:W-:Y:S01]  /*66e0*/  SHF.R.U32.HI R7, RZ, UR5, R7 ;  /* 0x00000005ff077c19 */ /* 0x000fe20008011607 */
[----:B------:R-:W-:-:S03]  /*66f0*/  ULDC UR5, c[0x0][0x658] ;  /* 0x0001960000057ab9 */ /* 0x000fc60000000800 */
[--C-:B------:R-:W-:Y:S02]  /*6700*/  SHF.R.U64 R19, R22, UR5, R7.reuse ;  /* 0x0000000516137c19 */ /* 0x100fe40008001207 */
[----:B------:R-:W-:-:S03]  /*6710*/  SHF.R.U32.HI R21, RZ, UR5, R7 ;  /* 0x00000005ff157c19 */ /* 0x000fc60008011607 */
[----:B------:R-:W-:Y:S02]  /*6720*/  IMAD.MOV.U32 R8, RZ, RZ, R19 ;  /* 0x000000ffff087224 */ /* 0x000fe400078e0013 */
[----:B------:R-:W-:Y:S01]  /*6730*/  IMAD.MOV.U32 R7, RZ, RZ, R21 ;  /* 0x000000ffff077224 */ /* 0x000fe200078e0015 */
[----:B------:R-:W-:Y:S06]  /*6740*/  @!P0 BRA `(.L_x_119) ;  /* 0x00000000002c8947 */ /* 0x000fec0003800000 */
        /* <DEDUP_REMOVED lines=9> */
[----:B------:R-:W-:-:S04]  /*67e0*/  IMAD.WIDE.U32.X R6, R21, UR7, R6, P1 ;  /* 0x0000000715067c25 */ /* 0x000fc800088e0406 */
[----:B------:R-:W-:-:S07]  /*67f0*/  IMAD.MOV.U32 R8, RZ, RZ, R6 ;  /* 0x000000ffff087224 */ /* 0x000fce00078e0006 */
.L_x_119:
[----:B------:R-:W-:Y:S01]  /*6800*/  ULDC UR5, c[0x0][0x648] ;  /* 0x0001920000057ab9 */ /* 0x000fe20000000800 */
[----:B------:R-:W-:Y:S01]  /*6810*/  LOP3.LUT R6, R22, UR17, RZ, 0xc0, !PT ;  /* 0x0000001116067c12 */ /* 0x000fe2000f8ec0ff */
[----:B------:R-:W-:Y:S01]  /*6820*/  ULDC UR6, c[0x0][0x610] ;  /* 0x0001840000067ab9 */ /* 0x000fe20000000800 */
[----:B------:R-:W-:Y:S01]  /*6830*/  SHF.R.U64 R7, R8, UR5, R7 ;  /* 0x0000000508077c19 */ /* 0x000fe20008001207 */
[----:B------:R-:W-:Y:S01]  /*6840*/  ULDC UR5, c[0x0][0x638] ;  /* 0x00018e0000057ab9 */ /* 0x000fe20000000800 */
[----:B------:R-:W-:-:S03]  /*6850*/  LOP3.LUT R20, R20, UR4, RZ, 0xc0, !PT ;  /* 0x0000000414147c12 */ /* 0x000fc6000f8ec0ff */
[----:B------:R-:W-:Y:S02]  /*6860*/  IMAD.MOV R8, RZ, RZ, -R7 ;  /* 0x000000ffff087224 */ /* 0x000fe400078e0a07 */
[----:B------:R-:W-:Y:S02]  /*6870*/  IMAD R7, R7, UR18, R6 ;  /* 0x0000001207077c24 */ /* 0x000fe4000f8e0206 */
[----:B------:R-:W-:Y:S01]  /*6880*/  IMAD R19, R8, UR5, R19 ;  /* 0x0000000508137c24 */ /* 0x000fe2000f8e0213 */
[----:B------:R-:W-:Y:S01]  /*6890*/  ULDC UR5, c[0x0][0x600] ;  /* 0x0001800000057ab9 */ /* 0x000fe20000000800 */
[----:B------:R-:W-:Y:S02]  /*68a0*/  IMAD R18, R7, UR6, R18 ;  /* 0x0000000607127c24 */ /* 0x000fe4000f8e0212 */
[----:B------:R-:W-:Y:S02]  /*68b0*/  IMAD R19, R19, UR5, R20 ;  /* 0x0000000513137c24 */ /* 0x000fe4000f8e0214 */
[----:B------:R-:W-:-:S03]  /*68c0*/  IMAD.MOV.U32 R7, RZ, RZ, 0x1 ;  /* 0x00000001ff077424 */ /* 0x000fc600078e00ff */
[----:B------:R-:W-:Y:S02]  /*68d0*/  SEL R6, R19, R18, !P4 ;  /* 0x0000001213067207 */ /* 0x000fe40006000000 */
[----:B------:R-:W-:-:S07]  /*68e0*/  SEL R18, R18, R19, !P4 ;  /* 0x0000001312127207 */ /* 0x000fce0006000000 */
.L_x_117:
[----:B------:R-:W-:Y:S05]  /*68f0*/  BSYNC B1 ;  /* 0x0000000000017941 */ /* 0x000fea0003800000 */
.L_x_116:
[----:B------:R-:W-:-:S13]  /*6900*/  LOP3.LUT P0, RZ, R7, 0xff, RZ, 0xc0, !PT ;  /* 0x000000ff07ff7812 */ /* 0x000fda000780c0ff */
[----:B------:R-:W-:Y:S05]  /*6910*/  @P0 BRA `(.L_x_120) ;  /* 0xfffffff400440947 */ /* 0x000fea000383ffff */
[----:B------:R-:W-:Y:S05]  /*6920*/  BSYNC B0 ;  /* 0x0000000000007941 */ /* 0x000fea0003800000 */
.L_x_109:
[----:B------:R-:W-:-:S03]  /*6930*/  UMOV UR5, 0xffffffff ;  /* 0xffffffff00057882 */ /* 0x000fc60000000000 */
[----:B------:R-:W-:Y:S05]  /*6940*/  BRA.DIV UR5, `(.L_x_121) ;  /* 0x00000006051c7947 */ /* 0x000fea000b800000 */
[----:B------:R-:W-:-:S13]  /*6950*/  ELECT P0, URZ, PT ;  /* 0x00000000003f782f */ /* 0x000fda0003800000 */
.L_x_135:
[----:B------:R-:W-:Y:S04]  /*6960*/  BSSY B0, `(.L_x_122) ;  /* 0x000002b000007945 */ /* 0x000fe80003800000 */
[----:B------:R-:W-:Y:S05]  /*6970*/  @!P0 BRA `(.L_x_123) ;  /* 0x0000000000a48947 */ /* 0x000fea0003800000 */
[----:B------:R-:W-:-:S04]  /*6980*/  LOP3.LUT R2, R2, 0x2, RZ, 0xfc, !PT ;  /* 0x0000000202027812 */ /* 0x000fc800078efcff */
[----:B------:R-:W-:-:S13]  /*6990*/  ISETP.NE.AND P0, PT, R2, 0x3, PT ;  /* 0x000000030200780c */ /* 0x000fda0003f05270 */
[----:B------:R-:W-:Y:S05]  /*69a0*/  @!P0 BRA `(.L_x_124) ;  /* 0x0000000000048947 */ /* 0x000fea0003800000 */
[----:B------:R-:W-:Y:S01]  /*69b0*/  BPT.TRAP 0x1 ;  /* 0x000000040000795c */ /* 0x000fe20000300000 */
.L_x_124:
[----:B------:R-:W0:Y:S01]  /*69c0*/  S2R R3, SR_CgaCtaId ;  /* 0x0000000000037919 */ /* 0x000e220000008800 */
[----:B------:R-:W-:Y:S02]  /*69d0*/  MOV R0, 0x400 ;  /* 0x0000040000007802 */ /* 0x000fe40000000f00 */
[----:B------:R-:W-:Y:S02]  /*69e0*/  SHF.L.U32 R2, R15, 0x1f, RZ ;  /* 0x0000001f0f027819 */ /* 0x000fe400000006ff */
[----:B0-----:R-:W-:-:S05]  /*69f0*/  LEA R3, R3, R0, 0x18 ;  /* 0x0000000003037211 */ /* 0x001fca00078ec0ff */
[----:B------:R-:W-:-:S04]  /*6a00*/  VIADD R3, R3, 0x20 ;  /* 0x0000002003037836 */ /* 0x000fc80000000000 */
[C---:B------:R-:W-:Y:S02]  /*6a10*/  IMAD R5, R14.reuse, 0x8, R3 ;  /* 0x000000080e057824 */ /* 0x040fe400078e0203 */
[----:B------:R-:W-:Y:S02]  /*6a20*/  VIADD R14, R14, 0x1 ;  /* 0x000000010e0e7836 */ /* 0x000fe40000000000 */
[----:B------:R-:W0:Y:S03]  /*6a30*/  SYNCS.PHASECHK.TRANS64.TRYWAIT P0, [R5+URZ], R2 ;  /* 0x00000002050075a7 */ /* 0x000e26000800017f */
[----:B------:R-:W-:-:S04]  /*6a40*/  ISETP.NE.AND P1, PT, R14, 0x4, PT ;  /* 0x000000040e00780c */ /* 0x000fc80003f25270 */
[----:B------:R-:W-:Y:S02]  /*6a50*/  SEL R0, RZ, 0x1, P1 ;  /* 0x00000001ff007807 */ /* 0x000fe40000800000 */
[----:B------:R-:W-:Y:S02]  /*6a60*/  SEL R14, R14, RZ, P1 ;  /* 0x000000ff0e0e7207 */ /* 0x000fe40000800000 */
[----:B------:R-:W-:-:S03]  /*6a70*/  LOP3.LUT R15, R15, R0, RZ, 0x3c, !PT ;  /* 0x000000000f0f7212 */ /* 0x000fc600078e3cff */
[----:B------:R-:W-:Y:S01]  /*6a80*/  IMAD R7, R14, 0x8, R3 ;  /* 0x000000080e077824 */ /* 0x000fe200078e0203 */
[----:B------:R-:W-:Y:S01]  /*6a90*/  SHF.L.U32 R4, R15, 0x1f, RZ ;  /* 0x0000001f0f047819 */ /* 0x000fe200000006ff */
[----:B0-----:R-:W-:Y:S06]  /*6aa0*/  @!P0 BRA `(.L_x_125) ;  /* 0x0000000000e48947 */ /* 0x001fec0003800000 */
.L_x_136:
[----:B------:R-:W1:Y:S01]  /*6ab0*/  SYNCS.PHASECHK.TRANS64.TRYWAIT P0, [R7+URZ], R4 ;  /* 0x00000004070075a7 */ /* 0x000e62000800017f */
[----:B------:R-:W-:-:S05]  /*6ac0*/  VIADD R0, R14, 0x1 ;  /* 0x000000010e007836 */ /* 0x000fca0000000000 */
[----:B------:R-:W-:-:S04]  /*6ad0*/  ISETP.NE.AND P1, PT, R0, 0x4, PT ;  /* 0x000000040000780c */ /* 0x000fc80003f25270 */
[----:B0-----:R-:W-:Y:S02]  /*6ae0*/  SEL R2, RZ, 0x1, P1 ;  /* 0x00000001ff027807 */ /* 0x001fe40000800000 */
[----:B------:R-:W-:Y:S02]  /*6af0*/  SEL R0, R0, RZ, P1 ;  /* 0x000000ff00007207 */ /* 0x000fe40000800000 */
[----:B------:R-:W-:-:S03]  /*6b00*/  LOP3.LUT R15, R15, R2, RZ, 0x3c, !PT ;  /* 0x000000020f0f7212 */ /* 0x000fc600078e3cff */
[----:B------:R-:W-:Y:S01]  /*6b10*/  IMAD R6, R0, 0x8, R3 ;  /* 0x0000000800067824 */ /* 0x000fe200078e0203 */
[----:B------:R-:W-:Y:S01]  /*6b20*/  SHF.L.U32 R5, R15, 0x1f, RZ ;  /* 0x0000001f0f057819 */ /* 0x000fe200000006ff */
[----:B-1----:R-:W-:Y:S06]  /*6b30*/  @!P0 BRA `(.L_x_126) ;  /* 0x0000000000d48947 */ /* 0x002fec0003800000 */
.L_x_137:
[----:B------:R-:W1:Y:S01]  /*6b40*/  SYNCS.PHASECHK.TRANS64.TRYWAIT P0, [R6+URZ], R5 ;  /* 0x00000005060075a7 */ /* 0x000e62000800017f */
[----:B------:R-:W-:-:S05]  /*6b50*/  VIADD R0, R0, 0x1 ;  /* 0x0000000100007836 */ /* 0x000fca0000000000 */
[----:B------:R-:W-:-:S04]  /*6b60*/  ISETP.NE.AND P1, PT, R0, 0x4, PT ;  /* 0x000000040000780c */ /* 0x000fc80003f25270 */
[----:B------:R-:W-:Y:S02]  /*6b70*/  SEL R2, RZ, 0x1, P1 ;  /* 0x00000001ff027807 */ /* 0x000fe40000800000 */
[----:B------:R-:W-:Y:S02]  /*6b80*/  SEL R0, R0, RZ, P1 ;  /* 0x000000ff00007207 */ /* 0x000fe40000800000 */
[----:B------:R-:W-:Y:S01]  /*6b90*/  LOP3.LUT R2, R15, R2, RZ, 0x3c, !PT ;  /* 0x000000020f027212 */ /* 0x000fe200078e3cff */
[----:B-1----:R-:W-:Y:S06]  /*6ba0*/  @!P0 BRA `(.L_x_127) ;  /* 0x0000000000cc8947 */ /* 0x002fec0003800000 */
.L_x_138:
[----:B------:R-:W-:Y:S01]  /*6bb0*/  IMAD R3, R0, 0x8, R3 ;  /* 0x0000000800037824 */ /* 0x000fe200078e0203 */
[----:B------:R-:W-:-:S07]  /*6bc0*/  SHF.L.U32 R0, R2, 0x1f, RZ ;  /* 0x0000001f02007819 */ /* 0x000fce00000006ff */
.L_x_128:
[----:B--2---:R2:W3:Y:S02]  /*6bd0*/  SYNCS.PHASECHK.TRANS64.TRYWAIT P0, [R3+URZ], R0 ;  /* 0x00000000030075a7 */ /* 0x0044e4000800017f */
[----:B---3--:R-:W-:Y:S05]  /*6be0*/  @!P0 NANOSLEEP.SYNCS 0x989680 ;  /* 0x009896800000895d */ /* 0x008fea0003900000 */
[----:B------:R-:W3:Y:S02]  /*6bf0*/  @!P0 SYNCS.PHASECHK.TRANS64 P0, [R3+URZ], R0 ;  /* 0x00000000030085a7 */ /* 0x000ee4000800007f */
[----:B---3--:R-:W-:Y:S05]  /*6c00*/  @!P0 BRA `(.L_x_128) ;  /* 0xfffffffc00f08947 */ /* 0x008fea000383ffff */
.L_x_123:
[----:B------:R-:W-:Y:S05]  /*6c10*/  BSYNC B0 ;  /* 0x0000000000007941 */ /* 0x000fea0003800000 */
.L_x_122:
[----:B------:R-:W-:Y:S05]  /*6c20*/  EXIT ;  /* 0x000000000000794d */ /* 0x000fea0003800000 */
.L_x_21:
[----:B-1----:R-:W-:-:S04]  /*6c30*/  IMAD.U32 R9, RZ, RZ, UR6 ;  /* 0x00000006ff097e24 */ /* 0x002fc8000f8e00ff */
[----:B------:R1:W3:Y:S03]  /*6c40*/  SYNCS.PHASECHK.TRANS64.TRYWAIT P0, [R9+URZ], R8 ;  /* 0x00000008090075a7 */ /* 0x0002e6000800017f */
[----:B---3--:R-:W-:Y:S05]  /*6c50*/  @!P0 NANOSLEEP.SYNCS 0x989680 ;  /* 0x009896800000895d */ /* 0x008fea0003900000 */
[----:B------:R-:W3:Y:S02]  /*6c60*/  @!P0 SYNCS.PHASECHK.TRANS64 P0, [R9+URZ], R8 ;  /* 0x00000008090085a7 */ /* 0x000ee4000800007f */
[----:B---3--:R-:W-:Y:S05]  /*6c70*/  @!P0 BRA `(.L_x_21) ;  /* 0xfffffffc00ec8947 */ /* 0x008fea000383ffff */
[----:B------:R-:W-:Y:S05]  /*6c80*/  BRA `(.L_x_20) ;  /* 0xffffffa800607947 */ /* 0x000fea000383ffff */
.L_x_27:
[----:B-1----:R-:W-:-:S04]  /*6c90*/  IMAD.U32 R11, RZ, RZ, UR12 ;  /* 0x0000000cff0b7e24 */ /* 0x002fc8000f8e00ff */
[----:B------:R1:W3:Y:S03]  /*6ca0*/  SYNCS.PHASECHK.TRANS64.TRYWAIT P0, [R11+URZ], R10 ;  /* 0x0000000a0b0075a7 */ /* 0x0002e6000800017f */
[----:B---3--:R-:W-:Y:S05]  /*6cb0*/  @!P0 NANOSLEEP.SYNCS 0x989680 ;  /* 0x009896800000895d */ /* 0x008fea0003900000 */
[----:B------:R-:W3:Y:S02]  /*6cc0*/  @!P0 SYNCS.PHASECHK.TRANS64 P0, [R11+URZ], R10 ;  /* 0x0000000a0b0085a7 */ /* 0x000ee4000800007f */
[----:B---3--:R-:W-:Y:S05]  /*6cd0*/  @!P0 BRA `(.L_x_27) ;  /* 0xfffffffc00ec8947 */ /* 0x008fea000383ffff */
[----:B------:R-:W-:Y:S05]  /*6ce0*/  BRA `(.L_x_26) ;  /* 0xffffffb000187947 */ /* 0x000fea000383ffff */
.L_x_110:
[----:B------:R-:W-:Y:S01]  /*6cf0*/  BSSY B1, `(.L_x_129) ;  /* 0x0000006000017945 */ /* 0x000fe20003800000 */
[----:B------:R-:W-:-:S07]  /*6d00*/  IMAD.MOV.U32 R7, RZ, RZ, -0x1 ;  /* 0xffffffffff077424 */ /* 0x000fce00078e00ff */
[----:B------:R-:W-:Y:S05]  /*6d10*/  WARPSYNC.COLLECTIVE R7, `(.L_x_130) ;  /* 0x00000000070c7348 */ /* 0x000fea0003c00000 */
[----:B------:R-:W-:Y:S02]  /*6d20*/  ELECT P0, UR62, PT ;  /* 0x00000000003e782f */ /* 0x000fe40003800000 */
[----:B------:R-:W-:Y:S01]  /*6d30*/  MOV R7, UR62 ;  /* 0x0000003e00077c02 */ /* 0x000fe20008000f00 */
[----:B------:R-:W-:Y:S10]  /*6d40*/  ENDCOLLECTIVE ;  /* 0x000000000000791b */ /* 0x000ff40003800000 */
.L_x_130:
[----:B------:R-:W-:Y:S05]  /*6d50*/  BSYNC B1 ;  /* 0x0000000000017941 */ /* 0x000fea0003800000 */
.L_x_129:
[----:B------:R-:W-:Y:S05]  /*6d60*/  BRA `(.L_x_131) ;  /* 0xfffffff0003c7947 */ /* 0x000fea000383ffff */
.L_x_113:
[----:B0-----:R0:W1:Y:S02]  /*6d70*/  SYNCS.PHASECHK.TRANS64.TRYWAIT P0, [R21+URZ+0x20], R8 ;  /* 0x00002008150075a7 */ /* 0x001064000800017f */
[----:B-1----:R-:W-:Y:S05]  /*6d80*/  @!P0 NANOSLEEP.SYNCS 0x989680 ;  /* 0x009896800000895d */ /* 0x002fea0003900000 */
[----:B------:R-:W1:Y:S02]  /*6d90*/  @!P0 SYNCS.PHASECHK.TRANS64 P0, [R21+URZ+0x20], R8 ;  /* 0x00002008150085a7 */ /* 0x000e64000800007f */
[----:B-1----:R-:W-:Y:S05]  /*6da0*/  @!P0 BRA `(.L_x_113) ;  /* 0xfffffffc00f08947 */ /* 0x002fea000383ffff */
[----:B------:R-:W-:Y:S05]  /*6db0*/  BRA `(.L_x_132) ;  /* 0xfffffff000747947 */ /* 0x000fea000383ffff */
.L_x_121:
[----:B------:R-:W-:Y:S01]  /*6dc0*/  BSSY B0, `(.L_x_133) ;  /* 0x0000006000007945 */ /* 0x000fe20003800000 */
[----:B------:R-:W-:-:S07]  /*6dd0*/  IMAD.MOV.U32 R7, RZ, RZ, -0x1 ;  /* 0xffffffffff077424 */ /* 0x000fce00078e00ff */
[----:B------:R-:W-:Y:S05]  /*6de0*/  WARPSYNC.COLLECTIVE R7, `(.L_x_134) ;  /* 0x00000000070c7348 */ /* 0x000fea0003c00000 */
[----:B------:R-:W-:Y:S02]  /*6df0*/  ELECT P0, UR62, PT ;  /* 0x00000000003e782f */ /* 0x000fe40003800000 */
[----:B------:R-:W-:Y:S01]  /*6e00*/  MOV R7, UR62 ;  /* 0x0000003e00077c02 */ /* 0x000fe20008000f00 */
[----:B------:R-:W-:Y:S10]  /*6e10*/  ENDCOLLECTIVE ;  /* 0x000000000000791b */ /* 0x000ff40003800000 */
.L_x_134:
[----:B------:R-:W-:Y:S05]  /*6e20*/  BSYNC B0 ;  /* 0x0000000000007941 */ /* 0x000fea0003800000 */
.L_x_133:
[----:B------:R-:W-:Y:S05]  /*6e30*/  BRA `(.L_x_135) ;  /* 0xfffffff800c87947 */ /* 0x000fea000383ffff */
.L_x_125:
[----:B0-----:R0:W1:Y:S02]  /*6e40*/  SYNCS.PHASECHK.TRANS64.TRYWAIT P0, [R5+URZ], R2 ;  /* 0x00000002050075a7 */ /* 0x001064000800017f */
[----:B-1----:R-:W-:Y:S05]  /*6e50*/  @!P0 NANOSLEEP.SYNCS 0x989680 ;  /* 0x009896800000895d */ /* 0x002fea0003900000 */
[----:B------:R-:W1:Y:S02]  /*6e60*/  @!P0 SYNCS.PHASECHK.TRANS64 P0, [R5+URZ], R2 ;  /* 0x00000002050085a7 */ /* 0x000e64000800007f */
[----:B-1----:R-:W-:Y:S05]  /*6e70*/  @!P0 BRA `(.L_x_125) ;  /* 0xfffffffc00f08947 */ /* 0x002fea000383ffff */
[----:B------:R-:W-:Y:S05]  /*6e80*/  BRA `(.L_x_136) ;  /* 0xfffffffc00087947 */ /* 0x000fea000383ffff */
.L_x_126:
[----:B0-----:R0:W1:Y:S02]  /*6e90*/  SYNCS.PHASECHK.TRANS64.TRYWAIT P0, [R7+URZ], R4 ;  /* 0x00000004070075a7 */ /* 0x001064000800017f */
[----:B-1----:R-:W-:Y:S05]  /*6ea0*/  @!P0 NANOSLEEP.SYNCS 0x989680 ;  /* 0x009896800000895d */ /* 0x002fea0003900000 */
[----:B------:R-:W1:Y:S02]  /*6eb0*/  @!P0 SYNCS.PHASECHK.TRANS64 P0, [R7+URZ], R4 ;  /* 0x00000004070085a7 */ /* 0x000e64000800007f */
[----:B-1----:R-:W-:Y:S05]  /*6ec0*/  @!P0 BRA `(.L_x_126) ;  /* 0xfffffffc00f08947 */ /* 0x002fea000383ffff */
[----:B------:R-:W-:Y:S05]  /*6ed0*/  BRA `(.L_x_137) ;  /* 0xfffffffc00187947 */ /* 0x000fea000383ffff */
.L_x_127:
[----:B-1----:R1:W2:Y:S02]  /*6ee0*/  SYNCS.PHASECHK.TRANS64.TRYWAIT P0, [R6+URZ], R5 ;  /* 0x00000005060075a7 */ /* 0x0022a4000800017f */
[----:B--2---:R-:W-:Y:S05]  /*6ef0*/  @!P0 NANOSLEEP.SYNCS 0x989680 ;  /* 0x009896800000895d */ /* 0x004fea0003900000 */
[----:B------:R-:W2:Y:S02]  /*6f00*/  @!P0 SYNCS.PHASECHK.TRANS64 P0, [R6+URZ], R5 ;  /* 0x00000005060085a7 */ /* 0x000ea4000800007f */
[----:B--2---:R-:W-:Y:S05]  /*6f10*/  @!P0 BRA `(.L_x_127) ;  /* 0xfffffffc00f08947 */ /* 0x004fea000383ffff */
[----:B------:R-:W-:Y:S05]  /*6f20*/  BRA `(.L_x_138) ;  /* 0xfffffffc00207947 */ /* 0x000fea000383ffff */
.L_x_139:
[----:B------:R-:W-:-:S00]  /*6f30*/  BRA `(.L_x_139) ;  /* 0xfffffffc00fc7947 */ /* 0x000fc0000383ffff */
[----:B------:R-:W-:-:S00]  /*6f40*/  NOP ;  /* 0x0000000000007918 */ /* 0x000fc00000000000 */
        /* <DEDUP_REMOVED lines=11> */
.L_x_140:


//--------------------- .nv.shared._ZN7cutlass13device_kernelINS_4gemm6kernel13GemmUniversalIN4cute5tupleIJiiiiEEENS1_10collective13CollectiveMmaINS1_37MainloopSm90TmaGmmaWarpSpecializedFP8ILi4ENS5_IJNS4_1CILi2EEENSA_ILi1EEESC_EEENS1_35KernelTmaWarpSpecializedCooperativeEEENS5_IJNSA_ILi128EEENSA_ILi64EEESG_EEENS_12float_e5m2_tENS5_IJlSC_lEEESJ_SK_NS4_8TiledMMAINS4_8MMA_AtomIJNS4_4SM904GMMA30MMA_64x64x32_F32E5M2E5M2_SS_TNILNSO_7ScaleInE1ELSQ_1EEEEEENS4_6LayoutISD_NS5_IJSC_NSA_ILi0EEESU_EEEEENS5_IJNS4_10UnderscoreESX_SX_EEEEENS4_13SM90_TMA_LOADENS4_14ComposedLayoutINS4_7SwizzleILi3ELi4ELi3EEENS4_18smem_ptr_flag_bitsILi8EEENST_INS5_IJNSA_ILi8EEESG_EEENS5_IJSG_SC_EEEEEEEvNS4_8identityENS4_23SM90_TMA_LOAD_MULTICASTES1A_vS1B_EENS_8epilogue10collective6detail29Sm90TmaWarpSpecializedAdapterINS1F_15DefaultEpilogueISJ_SK_SK_NS1E_6thread17LinearCombinationISJ_Li1EffLNS1J_9ScaleType4KindE0ELNS_15FloatRoundStyleE2ESJ_EENS1_15EpilogueDefaultEEEEEvvEEEEvNT_6ParamsE --------------------------
	.section	.nv.shared._ZN7cutlass13device_kernelINS_4gemm6kernel13GemmUniversalIN4cute5tupleIJiiiiEEENS1_10collective13CollectiveMmaINS1_37MainloopSm90TmaGmmaWarpSpecializedFP8ILi4ENS5_IJNS4_1CILi2EEENSA_ILi1EEESC_EEENS1_35KernelTmaWarpSpecializedCooperativeEEENS5_IJNSA_ILi128EEENSA_ILi64EEESG_EEENS_12float_e5m2_tENS5_IJlSC_lEEESJ_SK_NS4_8TiledMMAINS4_8MMA_AtomIJNS4_4SM904GMMA30MMA_64x64x32_F32E5M2E5M2_SS_TNILNSO_7ScaleInE1ELSQ_1EEEEEENS4_6LayoutISD_NS5_IJSC_NSA_ILi0EEESU_EEEEENS5_IJNS4_10UnderscoreESX_SX_EEEEENS4_13SM90_TMA_LOADENS4_14ComposedLayoutINS4_7SwizzleILi3ELi4ELi3EEENS4_18smem_ptr_flag_bitsILi8EEENST_INS5_IJNSA_ILi8EEESG_EEENS5_IJSG_SC_EEEEEEEvNS4_8identityENS4_23SM90_TMA_LOAD_MULTICASTES1A_vS1B_EENS_8epilogue10collective6detail29Sm90TmaWarpSpecializedAdapterINS1F_15DefaultEpilogueISJ_SK_SK_NS1E_6thread17LinearCombinationISJ_Li1EffLNS1J_9ScaleType4KindE0ELNS_15FloatRoundStyleE2ESJ_EENS1_15EpilogueDefaultEEEEEvvEEEEvNT_6ParamsE,"aw",@nobits
	.sectionflags	@""
	.align	16
	.zero		1024


//--------------------- .nv.shared.reserved.0     --------------------------
	.section	.nv.shared.reserved.0,"aw",@nobits
	.weak		__nv_reservedSMEM_offset_0_alias
	.size		__nv_reservedSMEM_offset_0_alias, 0, 0
	.other		__nv_reservedSMEM_offset_0_alias,@"STO_CUDA_RESERVED_SHARED STV_DEFAULT"
__nv_reservedSMEM_offset_0_alias:
	.zero		0


//--------------------- .nv.global                --------------------------
	.section	.nv.global,"aw",@nobits
.nv.global:
	.type		_ZN39_INTERNAL_c66f21f6_4_k_cu_4c6ae996_53914cute1_E,@object
	.size		_ZN39_INTERNAL_c66f21f6_4_k_cu_4c6ae996_53914cute1_E,(_ZN39_INTERNAL_c66f21f6_4_k_cu_4c6ae996_53914cuda3std3__45__cpo6cbeginE - _ZN39_INTERNAL_c66f21f6_4_k_cu_4c6ae996_53914cute1_E)
_ZN39_INTERNAL_c66f21f6_4_k_cu_4c6ae996_53914cute1_E:
	.zero		1
	.type		_ZN39_INTERNAL_c66f21f6_4_k_cu_4c6ae996_53914cuda3std3__45__cpo6cbeginE,@object
	.size		_ZN39_INTERNAL_c66f21f6_4_k_cu_4c6ae996_53914cuda3std3__45__cpo6cbeginE,(_ZN39_INTERNAL_c66f21f6_4_k_cu_4c6ae996_53914cuda3std3__48in_placeE - _ZN39_INTERNAL_c66f21f6_4_k_cu_4c6ae996_53914cuda3std3__45__cpo6cbeginE)
_ZN39_INTERNAL_c66f21f6_4_k_cu_4c6ae996_53914cuda3std3__45__cpo6cbeginE:
	.zero		1
	.type		_ZN39_INTERNAL_c66f21f6_4_k_cu_4c6ae996_53914cuda3std3__48in_placeE,@object
	.size		_ZN39_INTERNAL_c66f21f6_4_k_cu_4c6ae996_53914cuda3std3__48in_placeE,(_ZN39_INTERNAL_c66f21f6_4_k_cu_4c6ae996_53914cuda3std6ranges3__45__cpo9iter_moveE - _ZN39_INTERNAL_c66f21f6_4_k_cu_4c6ae996_53914cuda3std3__48in_placeE)
_ZN39_INTERNAL_c66f21f6_4_k_cu_4c6ae996_53914cuda3std3__48in_placeE:
	.zero		1
	.type		_ZN39_INTERNAL_c66f21f6_4_k_cu_4c6ae996_53914cuda3std6ranges3__45__cpo9iter_moveE,@object
	.size		_ZN39_INTERNAL_c66f21f6_4_k_cu_4c6ae996_53914cuda3std6ranges3__45__cpo9iter_moveE,(_ZN39_INTERNAL_c66f21f6_4_k_cu_4c6ae996_53914cuda3std3__45__cpo5beginE - _ZN39_INTERNAL_c66f21f6_4_k_cu_4c6ae996_53914cuda3std6ranges3__45__cpo9iter_moveE)
_ZN39_INTERNAL_c66f21f6_4_k_cu_4c6ae996_53914cuda3std6ranges3__45__cpo9iter_moveE:
	.zero		1
	.type		_ZN39_INTERNAL_c66f21f6_4_k_cu_4c6ae996_53914cuda3std3__45__cpo5beginE,@object
	.size		_ZN39_INTERNAL_c66f21f6_4_k_cu_4c6ae996_53914cuda3std3__45__cpo5beginE,(_ZN39_INTERNAL_c66f21f6_4_k_cu_4c6ae996_53914cuda3std3__441_GLOBAL__N__c66f21f6_4_k_cu_4c6ae996_53916ignoreE - _ZN39_INTERNAL_c66f21f6_4_k_cu_4c6ae996_53914cuda3std3__45__cpo5beginE)
_ZN39_INTERNAL_c66f21f6_4_k_cu_4c6ae996_53914cuda3std3__45__cpo5beginE:
	.zero		1
	.type		_ZN39_INTERNAL_c66f21f6_4_k_cu_4c6ae996_53914cuda3std3__441_GLOBAL__N__c66f21f6_4_k_cu_4c6ae996_53916ignoreE,@object
	.size		_ZN39_INTERNAL_c66f21f6_4_k_cu_4c6ae996_53914cuda3std3__441_GLOBAL__N__c66f21f6_4_k_cu_4c6ae996_53916ignoreE,(_ZN39_INTERNAL_c66f21f6_4_k_cu_4c6ae996_53914cute7productE - _ZN39_INTERNAL_c66f21f6_4_k_cu_4c6ae996_53914cuda3std3__441_GLOBAL__N__c66f21f6_4_k_cu_4c6ae996_53916ignoreE)
_ZN39_INTERNAL_c66f21f6_4_k_cu_4c6ae996_53914cuda3std3__441_GLOBAL__N__c66f21f6_4_k_cu_4c6ae996_53916ignoreE:
	.zero		1
	.type		_ZN39_INTERNAL_c66f21f6_4_k_cu_4c6ae996_53914cute7productE,@object
	.size		_ZN39_INTERNAL_c66f21f6_4_k_cu_4c6ae996_53914cute7productE,(_ZN39_INTERNAL_c66f21f6_4_k_cu_4c6ae996_53914cuda3std3__45__cpo3endE - _ZN39_INTERNAL_c66f21f6_4_k_cu_4c6ae996_53914cute7productE)
_ZN39_INTERNAL_c66f21f6_4_k_cu_4c6ae996_53914cute7productE:
	.zero		1
	.type		_ZN39_INTERNAL_c66f21f6_4_k_cu_4c6ae996_53914cuda3std3__45__cpo3endE,@object
	.size		_ZN39_INTERNAL_c66f21f6_4_k_cu_4c6ae996_53914cuda3std3__45__cpo3endE,(_ZN39_INTERNAL_c66f21f6_4_k_cu_4c6ae996_53914cuda3std3__419piecewise_constructE - _ZN39_INTERNAL_c66f21f6_4_k_cu_4c6ae996_53914cuda3std3__45__cpo3endE)
_ZN39_INTERNAL_c66f21f6_4_k_cu_4c6ae996_53914cuda3std3__45__cpo3endE:
	.zero		1
	.type		_ZN39_INTERNAL_c66f21f6_4_k_cu_4c6ae996_53914cuda3std3__419piecewise_constructE,@object
	.size		_ZN39_INTERNAL_c66f21f6_4_k_cu_4c6ae996_53914cuda3std3__419piecewise_constructE,(_ZN39_INTERNAL_c66f21f6_4_k_cu_4c6ae996_53914cuda3std3__45__cpo4cendE - _ZN39_INTERNAL_c66f21f6_4_k_cu_4c6ae996_53914cuda3std3__419piecewise_constructE)
_ZN39_INTERNAL_c66f21f6_4_k_cu_4c6ae996_53914cuda3std3__419piecewise_constructE:
	.zero		1
	.type		_ZN39_INTERNAL_c66f21f6_4_k_cu_4c6ae996_53914cuda3std3__45__cpo4cendE,@object
	.size		_ZN39_INTERNAL_c66f21f6_4_k_cu_4c6ae996_53914cuda3std3__45__cpo4cendE,(_ZN39_INTERNAL_c66f21f6_4_k_cu_4c6ae996_53914cuda3std6ranges3__45__cpo4swapE - _ZN39_INTERNAL_c66f21f6_4_k_cu_4c6ae996_53914cuda3std3__45__cpo4cendE)
_ZN39_INTERNAL_c66f21f6_4_k_cu_4c6ae996_53914cuda3std3__45__cpo4cendE:
	.zero		1
	.type		_ZN39_INTERNAL_c66f21f6_4_k_cu_4c6ae996_53914cuda3std6ranges3__45__cpo4swapE,@object
	.size		_ZN39_INTERNAL_c66f21f6_4_k_cu_4c6ae996_53914cuda3std6ranges3__45__cpo4swapE,(.L_7 - _ZN39_INTERNAL_c66f21f6_4_k_cu_4c6ae996_53914cuda3std6ranges3__45__cpo4swapE)
_ZN39_INTERNAL_c66f21f6_4_k_cu_4c6ae996_53914cuda3std6ranges3__45__cpo4swapE:
	.zero		1
.L_7:


//--------------------- .nv.constant0._ZN7cutlass13device_kernelINS_4gemm6kernel13GemmUniversalIN4cute5tupleIJiiiiEEENS1_10collective13CollectiveMmaINS1_37MainloopSm90TmaGmmaWarpSpecializedFP8ILi4ENS5_IJNS4_1CILi2EEENSA_ILi1EEESC_EEENS1_35KernelTmaWarpSpecializedCooperativeEEENS5_IJNSA_ILi128EEENSA_ILi64EEESG_EEENS_12float_e5m2_tENS5_IJlSC_lEEESJ_SK_NS4_8TiledMMAINS4_8MMA_AtomIJNS4_4SM904GMMA30MMA_64x64x32_F32E5M2E5M2_SS_TNILNSO_7ScaleInE1ELSQ_1EEEEEENS4_6LayoutISD_NS5_IJSC_NSA_ILi0EEESU_EEEEENS5_IJNS4_10UnderscoreESX_SX_EEEEENS4_13SM90_TMA_LOADENS4_14ComposedLayoutINS4_7SwizzleILi3ELi4ELi3EEENS4_18smem_ptr_flag_bitsILi8EEENST_INS5_IJNSA_ILi8EEESG_EEENS5_IJSG_SC_EEEEEEEvNS4_8identityENS4_23SM90_TMA_LOAD_MULTICASTES1A_vS1B_EENS_8epilogue10collective6detail29Sm90TmaWarpSpecializedAdapterINS1F_15DefaultEpilogueISJ_SK_SK_NS1E_6thread17LinearCombinationISJ_Li1EffLNS1J_9ScaleType4KindE0ELNS_15FloatRoundStyleE2ESJ_EENS1_15EpilogueDefaultEEEEEvvEEEEvNT_6ParamsE --------------------------
	.section	.nv.constant0._ZN7cutlass13device_kernelINS_4gemm6kernel13GemmUniversalIN4cute5tupleIJiiiiEEENS1_10collective13CollectiveMmaINS1_37MainloopSm90TmaGmmaWarpSpecializedFP8ILi4ENS5_IJNS4_1CILi2EEENSA_ILi1EEESC_EEENS1_35KernelTmaWarpSpecializedCooperativeEEENS5_IJNSA_ILi128EEENSA_ILi64EEESG_EEENS_12float_e5m2_tENS5_IJlSC_lEEESJ_SK_NS4_8TiledMMAINS4_8MMA_AtomIJNS4_4SM904GMMA30MMA_64x64x32_F32E5M2E5M2_SS_TNILNSO_7ScaleInE1ELSQ_1EEEEEENS4_6LayoutISD_NS5_IJSC_NSA_ILi0EEESU_EEEEENS5_IJNS4_10UnderscoreESX_SX_EEEEENS4_13SM90_TMA_LOADENS4_14ComposedLayoutINS4_7SwizzleILi3ELi4ELi3EEENS4_18smem_ptr_flag_bitsILi8EEENST_INS5_IJNSA_ILi8EEESG_EEENS5_IJSG_SC_EEEEEEEvNS4_8identityENS4_23SM90_TMA_LOAD_MULTICASTES1A_vS1B_EENS_8epilogue10collective6detail29Sm90TmaWarpSpecializedAdapterINS1F_15DefaultEpilogueISJ_SK_SK_NS1E_6thread17LinearCombinationISJ_Li1EffLNS1J_9ScaleType4KindE0ELNS_15FloatRoundStyleE2ESJ_EENS1_15EpilogueDefaultEEEEEvvEEEEvNT_6ParamsE,"a",@progbits
	.sectionflags	@""
	.align	4
.nv.constant0._ZN7cutlass13device_kernelINS_4gemm6kernel13GemmUniversalIN4cute5tupleIJiiiiEEENS1_10collective13CollectiveMmaINS1_37MainloopSm90TmaGmmaWarpSpecializedFP8ILi4ENS5_IJNS4_1CILi2EEENSA_ILi1EEESC_EEENS1_35KernelTmaWarpSpecializedCooperativeEEENS5_IJNSA_ILi128EEENSA_ILi64EEESG_EEENS_12float_e5m2_tENS5_IJlSC_lEEESJ_SK_NS4_8TiledMMAINS4_8MMA_AtomIJNS4_4SM904GMMA30MMA_64x64x32_F32E5M2E5M2_SS_TNILNSO_7ScaleInE1ELSQ_1EEEEEENS4_6LayoutISD_NS5_IJSC_NSA_ILi0EEESU_EEEEENS5_IJNS4_10UnderscoreESX_SX_EEEEENS4_13SM90_TMA_LOADENS4_14ComposedLayoutINS4_7SwizzleILi3ELi4ELi3EEENS4_18smem_ptr_flag_bitsILi8EEENST_INS5_IJNSA_ILi8EEESG_EEENS5_IJSG_SC_EEEEEEEvNS4_8identityENS4_23SM90_TMA_LOAD_MULTICASTES1A_vS1B_EENS_8epilogue10collective6detail29Sm90TmaWarpSpecializedAdapterINS1F_15DefaultEpilogueISJ_SK_SK_NS1E_6thread17LinearCombinationISJ_Li1EffLNS1J_9ScaleType4KindE0ELNS_15FloatRoundStyleE2ESJ_EENS1_15EpilogueDefaultEEEEEvvEEEEvNT_6ParamsE:
	.zero		1664


//--------------------- SYMBOLS --------------------------

	.type		.nv.reservedSmem.offset0,@object
	.size		.nv.reservedSmem.offset0,0x4
